//
// Generated by NVIDIA NVVM Compiler
//
// Compiler Build ID: CL-36424714
// Cuda compilation tools, release 13.0, V13.0.88
// Based on NVVM 20.0.0
//

.version 9.0
.target sm_100
.address_size 64

	// .globl	_Z5rangePfffi
.func  (.param .b64 func_retval0) __internal_accurate_pow
(
	.param .b64 __internal_accurate_pow_param_0
)
;

.visible .entry _Z5rangePfffi(
	.param .u64 .ptr .align 1 _Z5rangePfffi_param_0,
	.param .f32 _Z5rangePfffi_param_1,
	.param .f32 _Z5rangePfffi_param_2,
	.param .u32 _Z5rangePfffi_param_3
)
{
	.reg .pred 	%p<2>;
	.reg .b32 	%r<7>;
	.reg .b32 	%f<8>;
	.reg .b64 	%rd<5>;

	ld.param.u64 	%rd1, [_Z5rangePfffi_param_0];
	ld.param.f32 	%f2, [_Z5rangePfffi_param_1];
	ld.param.f32 	%f3, [_Z5rangePfffi_param_2];
	ld.param.u32 	%r2, [_Z5rangePfffi_param_3];
	sub.f32 	%f4, %f3, %f2;
	add.s32 	%r3, %r2, -1;
	cvt.rn.f32.s32 	%f5, %r3;
	div.rn.f32 	%f1, %f4, %f5;
	mov.u32 	%r4, %ctaid.x;
	mov.u32 	%r5, %ntid.x;
	mov.u32 	%r6, %tid.x;
	mad.lo.s32 	%r1, %r4, %r5, %r6;
	setp.ge.s32 	%p1, %r1, %r2;
	@%p1 bra 	$L__BB0_2;
	cvta.to.global.u64 	%rd2, %rd1;
	cvt.rn.f32.s32 	%f6, %r1;
	fma.rn.f32 	%f7, %f1, %f6, %f2;
	mul.wide.s32 	%rd3, %r1, 4;
	add.s64 	%rd4, %rd2, %rd3;
	st.global.f32 	[%rd4], %f7;
$L__BB0_2:
	ret;

}
	// .globl	_Z27pressure_poisson_conditionsPfS_S_ffii
.visible .entry _Z27pressure_poisson_conditionsPfS_S_ffii(
	.param .u64 .ptr .align 1 _Z27pressure_poisson_conditionsPfS_S_ffii_param_0,
	.param .u64 .ptr .align 1 _Z27pressure_poisson_conditionsPfS_S_ffii_param_1,
	.param .u64 .ptr .align 1 _Z27pressure_poisson_conditionsPfS_S_ffii_param_2,
	.param .f32 _Z27pressure_poisson_conditionsPfS_S_ffii_param_3,
	.param .f32 _Z27pressure_poisson_conditionsPfS_S_ffii_param_4,
	.param .u32 _Z27pressure_poisson_conditionsPfS_S_ffii_param_5,
	.param .u32 _Z27pressure_poisson_conditionsPfS_S_ffii_param_6
)
{
	.reg .pred 	%p<6>;
	.reg .b32 	%r<12>;
	.reg .b32 	%f<4>;
	.reg .b64 	%rd<7>;

	ld.param.u64 	%rd2, [_Z27pressure_poisson_conditionsPfS_S_ffii_param_0];
	ld.param.u32 	%r3, [_Z27pressure_poisson_conditionsPfS_S_ffii_param_5];
	mov.u32 	%r4, %ctaid.x;
	mov.u32 	%r5, %ntid.x;
	mov.u32 	%r6, %tid.x;
	mad.lo.s32 	%r1, %r4, %r5, %r6;
	mul.lo.s32 	%r2, %r3, %r3;
	setp.ge.s32 	%p1, %r1, %r2;
	@%p1 bra 	$L__BB1_9;
	add.s32 	%r7, %r1, 1;
	rem.s32 	%r8, %r7, %r3;
	setp.ne.s32 	%p2, %r8, 0;
	cvta.to.global.u64 	%rd3, %rd2;
	mul.wide.s32 	%rd4, %r1, 4;
	add.s64 	%rd1, %rd3, %rd4;
	@%p2 bra 	$L__BB1_3;
	ld.global.f32 	%f1, [%rd1+-4];
	st.global.f32 	[%rd1], %f1;
$L__BB1_3:
	setp.ge.s32 	%p3, %r1, %r3;
	@%p3 bra 	$L__BB1_5;
	mul.wide.s32 	%rd5, %r3, 4;
	add.s64 	%rd6, %rd1, %rd5;
	ld.global.f32 	%f2, [%rd6];
	st.global.f32 	[%rd1], %f2;
$L__BB1_5:
	rem.s32 	%r9, %r1, %r3;
	setp.ne.s32 	%p4, %r9, 0;
	@%p4 bra 	$L__BB1_7;
	ld.global.f32 	%f3, [%rd1+4];
	st.global.f32 	[%rd1], %f3;
$L__BB1_7:
	bar.sync 	0;
	sub.s32 	%r10, %r2, %r3;
	setp.lt.s32 	%p5, %r1, %r10;
	@%p5 bra 	$L__BB1_9;
	mov.b32 	%r11, 0;
	st.global.u32 	[%rd1], %r11;
$L__BB1_9:
	ret;

}
	// .globl	_Z16pressure_poissonPfS_S_ffii
.visible .entry _Z16pressure_poissonPfS_S_ffii(
	.param .u64 .ptr .align 1 _Z16pressure_poissonPfS_S_ffii_param_0,
	.param .u64 .ptr .align 1 _Z16pressure_poissonPfS_S_ffii_param_1,
	.param .u64 .ptr .align 1 _Z16pressure_poissonPfS_S_ffii_param_2,
	.param .f32 _Z16pressure_poissonPfS_S_ffii_param_3,
	.param .f32 _Z16pressure_poissonPfS_S_ffii_param_4,
	.param .u32 _Z16pressure_poissonPfS_S_ffii_param_5,
	.param .u32 _Z16pressure_poissonPfS_S_ffii_param_6
)
{
	.reg .pred 	%p<28>;
	.reg .b32 	%r<41>;
	.reg .b32 	%f<12>;
	.reg .b64 	%rd<19>;
	.reg .b64 	%fd<48>;

	ld.param.u64 	%rd5, [_Z16pressure_poissonPfS_S_ffii_param_0];
	ld.param.u64 	%rd6, [_Z16pressure_poissonPfS_S_ffii_param_1];
	ld.param.u64 	%rd4, [_Z16pressure_poissonPfS_S_ffii_param_2];
	ld.param.f32 	%f3, [_Z16pressure_poissonPfS_S_ffii_param_3];
	ld.param.f32 	%f4, [_Z16pressure_poissonPfS_S_ffii_param_4];
	ld.param.u32 	%r6, [_Z16pressure_poissonPfS_S_ffii_param_5];
	cvta.to.global.u64 	%rd1, %rd6;
	cvta.to.global.u64 	%rd2, %rd5;
	mov.u32 	%r7, %ctaid.x;
	mov.u32 	%r8, %ntid.x;
	mov.u32 	%r9, %tid.x;
	mad.lo.s32 	%r1, %r7, %r8, %r9;
	setp.ge.s32 	%p1, %r1, %r6;
	@%p1 bra 	$L__BB2_2;
	mul.wide.s32 	%rd7, %r1, 4;
	add.s64 	%rd8, %rd2, %rd7;
	ld.global.f32 	%f5, [%rd8];
	add.s64 	%rd9, %rd1, %rd7;
	st.global.f32 	[%rd9], %f5;
$L__BB2_2:
	mul.wide.s32 	%rd10, %r1, 4;
	add.s64 	%rd3, %rd1, %rd10;
	ld.global.f32 	%f6, [%rd3+4];
	ld.global.f32 	%f7, [%rd3+-4];
	add.f32 	%f1, %f6, %f7;
	cvt.f64.f32 	%fd1, %f4;
	{
	.reg .b32 %temp; 
	mov.b64 	{%temp, %r2}, %fd1;
	}
	mov.f64 	%fd19, 0d4000000000000000;
	{
	.reg .b32 %temp; 
	mov.b64 	{%temp, %r10}, %fd19;
	}
	and.b32  	%r4, %r10, 2146435072;
	setp.eq.s32 	%p2, %r4, 1062207488;
	abs.f64 	%fd2, %fd1;
	{ // callseq 0, 0
	.param .b64 param0;
	st.param.f64 	[param0], %fd2;
	.param .b64 retval0;
	call.uni (retval0), 
	__internal_accurate_pow, 
	(
	param0
	);
	ld.param.f64 	%fd20, [retval0];
	} // callseq 0
	setp.lt.s32 	%p3, %r2, 0;
	neg.f64 	%fd22, %fd20;
	selp.f64 	%fd23, %fd22, %fd20, %p2;
	selp.f64 	%fd45, %fd23, %fd20, %p3;
	setp.neu.f32 	%p4, %f4, 0f00000000;
	@%p4 bra 	$L__BB2_4;
	selp.b32 	%r11, %r2, 0, %p2;
	setp.lt.s32 	%p6, %r10, 0;
	or.b32  	%r12, %r11, 2146435072;
	selp.b32 	%r13, %r12, %r11, %p6;
	mov.b32 	%r14, 0;
	mov.b64 	%fd45, {%r14, %r13};
$L__BB2_4:
	add.f64 	%fd24, %fd1, 0d4000000000000000;
	{
	.reg .b32 %temp; 
	mov.b64 	{%temp, %r15}, %fd24;
	}
	and.b32  	%r16, %r15, 2146435072;
	setp.ne.s32 	%p7, %r16, 2146435072;
	@%p7 bra 	$L__BB2_9;
	setp.num.f32 	%p8, %f4, %f4;
	@%p8 bra 	$L__BB2_7;
	mov.f64 	%fd25, 0d4000000000000000;
	add.rn.f64 	%fd45, %fd1, %fd25;
	bra.uni 	$L__BB2_9;
$L__BB2_7:
	setp.neu.f64 	%p9, %fd2, 0d7FF0000000000000;
	@%p9 bra 	$L__BB2_9;
	setp.lt.s32 	%p10, %r2, 0;
	setp.eq.s32 	%p11, %r4, 1062207488;
	setp.lt.s32 	%p12, %r10, 0;
	selp.b32 	%r18, 0, 2146435072, %p12;
	and.b32  	%r19, %r10, 2147483647;
	setp.ne.s32 	%p13, %r19, 1071644672;
	or.b32  	%r20, %r18, -2147483648;
	selp.b32 	%r21, %r20, %r18, %p13;
	selp.b32 	%r22, %r21, %r18, %p11;
	selp.b32 	%r23, %r22, %r18, %p10;
	mov.b32 	%r24, 0;
	mov.b64 	%fd45, {%r24, %r23};
$L__BB2_9:
	setp.eq.s32 	%p14, %r4, 1062207488;
	setp.eq.f32 	%p15, %f4, 0f3F800000;
	selp.f64 	%fd9, 0d3FF0000000000000, %fd45, %p15;
	cvt.f64.f32 	%fd10, %f1;
	mul.wide.s32 	%rd11, %r6, 4;
	add.s64 	%rd12, %rd3, %rd11;
	ld.global.f32 	%f8, [%rd12];
	sub.s32 	%r26, %r1, %r6;
	mul.wide.s32 	%rd13, %r26, 4;
	add.s64 	%rd14, %rd1, %rd13;
	ld.global.f32 	%f9, [%rd14];
	add.f32 	%f2, %f8, %f9;
	cvt.f64.f32 	%fd11, %f3;
	{
	.reg .b32 %temp; 
	mov.b64 	{%temp, %r5}, %fd11;
	}
	abs.f64 	%fd12, %fd11;
	{ // callseq 1, 0
	.param .b64 param0;
	st.param.f64 	[param0], %fd12;
	.param .b64 retval0;
	call.uni (retval0), 
	__internal_accurate_pow, 
	(
	param0
	);
	ld.param.f64 	%fd26, [retval0];
	} // callseq 1
	setp.lt.s32 	%p16, %r5, 0;
	neg.f64 	%fd28, %fd26;
	selp.f64 	%fd29, %fd28, %fd26, %p14;
	selp.f64 	%fd47, %fd29, %fd26, %p16;
	setp.neu.f32 	%p17, %f3, 0f00000000;
	@%p17 bra 	$L__BB2_11;
	setp.eq.s32 	%p18, %r4, 1062207488;
	selp.b32 	%r27, %r5, 0, %p18;
	setp.lt.s32 	%p19, %r10, 0;
	or.b32  	%r28, %r27, 2146435072;
	selp.b32 	%r29, %r28, %r27, %p19;
	mov.b32 	%r30, 0;
	mov.b64 	%fd47, {%r30, %r29};
$L__BB2_11:
	add.f64 	%fd30, %fd11, 0d4000000000000000;
	{
	.reg .b32 %temp; 
	mov.b64 	{%temp, %r31}, %fd30;
	}
	and.b32  	%r32, %r31, 2146435072;
	setp.ne.s32 	%p20, %r32, 2146435072;
	@%p20 bra 	$L__BB2_16;
	setp.num.f32 	%p21, %f3, %f3;
	@%p21 bra 	$L__BB2_14;
	mov.f64 	%fd31, 0d4000000000000000;
	add.rn.f64 	%fd47, %fd11, %fd31;
	bra.uni 	$L__BB2_16;
$L__BB2_14:
	setp.neu.f64 	%p22, %fd12, 0d7FF0000000000000;
	@%p22 bra 	$L__BB2_16;
	setp.lt.s32 	%p23, %r5, 0;
	setp.eq.s32 	%p24, %r4, 1062207488;
	setp.lt.s32 	%p25, %r10, 0;
	selp.b32 	%r34, 0, 2146435072, %p25;
	and.b32  	%r35, %r10, 2147483647;
	setp.ne.s32 	%p26, %r35, 1071644672;
	or.b32  	%r36, %r34, -2147483648;
	selp.b32 	%r37, %r36, %r34, %p26;
	selp.b32 	%r38, %r37, %r34, %p24;
	selp.b32 	%r39, %r38, %r34, %p23;
	mov.b32 	%r40, 0;
	mov.b64 	%fd47, {%r40, %r39};
$L__BB2_16:
	cvt.f64.f32 	%fd32, %f2;
	cvta.to.global.u64 	%rd15, %rd4;
	setp.eq.f32 	%p27, %f3, 0f3F800000;
	selp.f64 	%fd33, 0d3FF0000000000000, %fd47, %p27;
	mul.f64 	%fd34, %fd33, %fd32;
	fma.rn.f64 	%fd35, %fd9, %fd10, %fd34;
	add.f64 	%fd36, %fd9, %fd33;
	add.f64 	%fd37, %fd36, %fd36;
	div.rn.f64 	%fd38, %fd35, %fd37;
	mul.f64 	%fd39, %fd9, %fd33;
	div.rn.f64 	%fd40, %fd39, %fd37;
	add.s64 	%rd17, %rd15, %rd10;
	ld.global.f32 	%f10, [%rd17];
	cvt.f64.f32 	%fd41, %f10;
	mul.f64 	%fd42, %fd40, %fd41;
	sub.f64 	%fd43, %fd38, %fd42;
	cvt.rn.f32.f64 	%f11, %fd43;
	add.s64 	%rd18, %rd2, %rd10;
	st.global.f32 	[%rd18], %f11;
	ret;

}
	// .globl	_Z10build_up_bPfS_S_S_S_ffii
.visible .entry _Z10build_up_bPfS_S_S_S_ffii(
	.param .u64 .ptr .align 1 _Z10build_up_bPfS_S_S_S_ffii_param_0,
	.param .u64 .ptr .align 1 _Z10build_up_bPfS_S_S_S_ffii_param_1,
	.param .u64 .ptr .align 1 _Z10build_up_bPfS_S_S_S_ffii_param_2,
	.param .u64 .ptr .align 1 _Z10build_up_bPfS_S_S_S_ffii_param_3,
	.param .u64 .ptr .align 1 _Z10build_up_bPfS_S_S_S_ffii_param_4,
	.param .f32 _Z10build_up_bPfS_S_S_S_ffii_param_5,
	.param .f32 _Z10build_up_bPfS_S_S_S_ffii_param_6,
	.param .u32 _Z10build_up_bPfS_S_S_S_ffii_param_7,
	.param .u32 _Z10build_up_bPfS_S_S_S_ffii_param_8
)
{
	.reg .pred 	%p<9>;
	.reg .b32 	%r<12>;
	.reg .b32 	%f<32>;
	.reg .b64 	%rd<27>;

	ld.param.u64 	%rd3, [_Z10build_up_bPfS_S_S_S_ffii_param_0];
	ld.param.u64 	%rd6, [_Z10build_up_bPfS_S_S_S_ffii_param_1];
	ld.param.u64 	%rd7, [_Z10build_up_bPfS_S_S_S_ffii_param_2];
	ld.param.u64 	%rd4, [_Z10build_up_bPfS_S_S_S_ffii_param_3];
	ld.param.u64 	%rd5, [_Z10build_up_bPfS_S_S_S_ffii_param_4];
	ld.param.f32 	%f1, [_Z10build_up_bPfS_S_S_S_ffii_param_5];
	ld.param.f32 	%f2, [_Z10build_up_bPfS_S_S_S_ffii_param_6];
	ld.param.u32 	%r3, [_Z10build_up_bPfS_S_S_S_ffii_param_7];
	cvta.to.global.u64 	%rd1, %rd7;
	cvta.to.global.u64 	%rd2, %rd6;
	mul.lo.s32 	%r1, %r3, %r3;
	mov.u32 	%r4, %ctaid.x;
	mov.u32 	%r5, %ntid.x;
	mov.u32 	%r6, %tid.x;
	mad.lo.s32 	%r2, %r4, %r5, %r6;
	setp.ge.s32 	%p1, %r2, %r1;
	@%p1 bra 	$L__BB3_2;
	cvta.to.global.u64 	%rd8, %rd5;
	cvta.to.global.u64 	%rd9, %rd4;
	mul.wide.s32 	%rd10, %r2, 4;
	add.s64 	%rd11, %rd2, %rd10;
	ld.global.f32 	%f3, [%rd11];
	add.s64 	%rd12, %rd9, %rd10;
	st.global.f32 	[%rd12], %f3;
	add.s64 	%rd13, %rd1, %rd10;
	ld.global.f32 	%f4, [%rd13];
	add.s64 	%rd14, %rd8, %rd10;
	st.global.f32 	[%rd14], %f4;
$L__BB3_2:
	setp.ge.s32 	%p2, %r2, %r1;
	setp.lt.s32 	%p3, %r2, %r3;
	or.pred  	%p4, %p3, %p2;
	@%p4 bra 	$L__BB3_6;
	sub.s32 	%r7, %r1, %r3;
	setp.ge.s32 	%p5, %r2, %r7;
	@%p5 bra 	$L__BB3_6;
	add.s32 	%r8, %r3, -1;
	rem.s32 	%r9, %r2, %r3;
	setp.eq.s32 	%p6, %r9, 0;
	setp.eq.s32 	%p7, %r9, %r8;
	or.pred  	%p8, %p6, %p7;
	@%p8 bra 	$L__BB3_6;
	mul.wide.s32 	%rd15, %r2, 4;
	add.s64 	%rd16, %rd2, %rd15;
	ld.global.f32 	%f5, [%rd16+4];
	ld.global.f32 	%f6, [%rd16+-4];
	sub.f32 	%f7, %f5, %f6;
	add.f32 	%f8, %f1, %f1;
	div.rn.f32 	%f9, %f7, %f8;
	add.s32 	%r10, %r3, %r2;
	mul.wide.s32 	%rd17, %r10, 4;
	add.s64 	%rd18, %rd1, %rd17;
	ld.global.f32 	%f10, [%rd18];
	sub.s32 	%r11, %r2, %r3;
	mul.wide.s32 	%rd19, %r11, 4;
	add.s64 	%rd20, %rd1, %rd19;
	ld.global.f32 	%f11, [%rd20];
	sub.f32 	%f12, %f10, %f11;
	add.f32 	%f13, %f2, %f2;
	div.rn.f32 	%f14, %f12, %f13;
	add.f32 	%f15, %f9, %f14;
	mul.f32 	%f16, %f15, 0f4479FFFF;
	mul.f32 	%f17, %f9, %f9;
	sub.f32 	%f18, %f16, %f17;
	mul.wide.s32 	%rd21, %r3, 4;
	add.s64 	%rd22, %rd16, %rd21;
	ld.global.f32 	%f19, [%rd22];
	add.s64 	%rd23, %rd2, %rd19;
	ld.global.f32 	%f20, [%rd23];
	sub.f32 	%f21, %f19, %f20;
	div.rn.f32 	%f22, %f21, %f13;
	add.s64 	%rd24, %rd20, %rd21;
	ld.global.f32 	%f23, [%rd24+4];
	ld.global.f32 	%f24, [%rd24+-4];
	sub.f32 	%f25, %f23, %f24;
	mul.f32 	%f26, %f22, %f25;
	div.rn.f32 	%f27, %f26, %f8;
	add.f32 	%f28, %f27, %f27;
	sub.f32 	%f29, %f18, %f28;
	mul.f32 	%f30, %f14, %f14;
	sub.f32 	%f31, %f29, %f30;
	cvta.to.global.u64 	%rd25, %rd3;
	add.s64 	%rd26, %rd25, %rd15;
	st.global.f32 	[%rd26], %f31;
$L__BB3_6:
	ret;

}
	// .globl	_Z15initiate_matrixPffii
.visible .entry _Z15initiate_matrixPffii(
	.param .u64 .ptr .align 1 _Z15initiate_matrixPffii_param_0,
	.param .f32 _Z15initiate_matrixPffii_param_1,
	.param .u32 _Z15initiate_matrixPffii_param_2,
	.param .u32 _Z15initiate_matrixPffii_param_3
)
{
	.reg .pred 	%p<2>;
	.reg .b32 	%r<8>;
	.reg .b32 	%f<2>;
	.reg .b64 	%rd<5>;

	ld.param.u64 	%rd1, [_Z15initiate_matrixPffii_param_0];
	ld.param.u32 	%r2, [_Z15initiate_matrixPffii_param_2];
	ld.param.u32 	%r3, [_Z15initiate_matrixPffii_param_3];
	mov.u32 	%r4, %ctaid.x;
	mov.u32 	%r5, %ntid.x;
	mov.u32 	%r6, %tid.x;
	mad.lo.s32 	%r1, %r4, %r5, %r6;
	mul.lo.s32 	%r7, %r3, %r2;
	setp.ge.s32 	%p1, %r1, %r7;
	@%p1 bra 	$L__BB4_2;
	cvta.to.global.u64 	%rd2, %rd1;
	cvt.rn.f32.s32 	%f1, %r1;
	mul.wide.s32 	%rd3, %r1, 4;
	add.s64 	%rd4, %rd2, %rd3;
	st.global.f32 	[%rd4], %f1;
$L__BB4_2:
	ret;

}
	// .globl	_Z17cavity_conditionsiPfS_S_S_fffS_ffii
.visible .entry _Z17cavity_conditionsiPfS_S_S_fffS_ffii(
	.param .u32 _Z17cavity_conditionsiPfS_S_S_fffS_ffii_param_0,
	.param .u64 .ptr .align 1 _Z17cavity_conditionsiPfS_S_S_fffS_ffii_param_1,
	.param .u64 .ptr .align 1 _Z17cavity_conditionsiPfS_S_S_fffS_ffii_param_2,
	.param .u64 .ptr .align 1 _Z17cavity_conditionsiPfS_S_S_fffS_ffii_param_3,
	.param .u64 .ptr .align 1 _Z17cavity_conditionsiPfS_S_S_fffS_ffii_param_4,
	.param .f32 _Z17cavity_conditionsiPfS_S_S_fffS_ffii_param_5,
	.param .f32 _Z17cavity_conditionsiPfS_S_S_fffS_ffii_param_6,
	.param .f32 _Z17cavity_conditionsiPfS_S_S_fffS_ffii_param_7,
	.param .u64 .ptr .align 1 _Z17cavity_conditionsiPfS_S_S_fffS_ffii_param_8,
	.param .f32 _Z17cavity_conditionsiPfS_S_S_fffS_ffii_param_9,
	.param .f32 _Z17cavity_conditionsiPfS_S_S_fffS_ffii_param_10,
	.param .u32 _Z17cavity_conditionsiPfS_S_S_fffS_ffii_param_11,
	.param .u32 _Z17cavity_conditionsiPfS_S_S_fffS_ffii_param_12
)
{
	.reg .pred 	%p<6>;
	.reg .b32 	%r<16>;
	.reg .b64 	%rd<17>;

	ld.param.u64 	%rd3, [_Z17cavity_conditionsiPfS_S_S_fffS_ffii_param_1];
	ld.param.u64 	%rd4, [_Z17cavity_conditionsiPfS_S_S_fffS_ffii_param_2];
	ld.param.u32 	%r3, [_Z17cavity_conditionsiPfS_S_S_fffS_ffii_param_11];
	cvta.to.global.u64 	%rd1, %rd4;
	cvta.to.global.u64 	%rd2, %rd3;
	mov.u32 	%r4, %ctaid.x;
	mov.u32 	%r5, %ntid.x;
	mov.u32 	%r6, %tid.x;
	mad.lo.s32 	%r1, %r4, %r5, %r6;
	mul.lo.s32 	%r2, %r3, %r3;
	setp.ge.s32 	%p1, %r1, %r2;
	@%p1 bra 	$L__BB5_10;
	rem.s32 	%r7, %r1, %r3;
	setp.ne.s32 	%p2, %r7, 0;
	@%p2 bra 	$L__BB5_3;
	mul.wide.s32 	%rd5, %r1, 4;
	add.s64 	%rd6, %rd2, %rd5;
	mov.b32 	%r8, 0;
	st.global.u32 	[%rd6], %r8;
	add.s64 	%rd7, %rd1, %rd5;
	st.global.u32 	[%rd7], %r8;
$L__BB5_3:
	add.s32 	%r9, %r1, 1;
	rem.s32 	%r10, %r9, %r3;
	setp.ne.s32 	%p3, %r10, 0;
	@%p3 bra 	$L__BB5_5;
	mul.wide.s32 	%rd8, %r1, 4;
	add.s64 	%rd9, %rd2, %rd8;
	mov.b32 	%r11, 0;
	st.global.u32 	[%rd9], %r11;
	add.s64 	%rd10, %rd1, %rd8;
	st.global.u32 	[%rd10], %r11;
$L__BB5_5:
	bar.sync 	0;
	setp.ge.s32 	%p4, %r1, %r3;
	@%p4 bra 	$L__BB5_7;
	mul.wide.s32 	%rd11, %r1, 4;
	add.s64 	%rd12, %rd2, %rd11;
	mov.b32 	%r12, 0;
	st.global.u32 	[%rd12], %r12;
	add.s64 	%rd13, %rd1, %rd11;
	st.global.u32 	[%rd13], %r12;
$L__BB5_7:
	bar.sync 	0;
	sub.s32 	%r13, %r2, %r3;
	setp.lt.s32 	%p5, %r1, %r13;
	@%p5 bra 	$L__BB5_9;
	mul.wide.s32 	%rd14, %r1, 4;
	add.s64 	%rd15, %rd2, %rd14;
	mov.b32 	%r14, 1065353216;
	st.global.u32 	[%rd15], %r14;
	add.s64 	%rd16, %rd1, %rd14;
	mov.b32 	%r15, 0;
	st.global.u32 	[%rd16], %r15;
$L__BB5_9:
	bar.sync 	0;
$L__BB5_10:
	ret;

}
	// .globl	_Z15cavity_flow_opsiPfS_S_S_fffS_ffii
.visible .entry _Z15cavity_flow_opsiPfS_S_S_fffS_ffii(
	.param .u32 _Z15cavity_flow_opsiPfS_S_S_fffS_ffii_param_0,
	.param .u64 .ptr .align 1 _Z15cavity_flow_opsiPfS_S_S_fffS_ffii_param_1,
	.param .u64 .ptr .align 1 _Z15cavity_flow_opsiPfS_S_S_fffS_ffii_param_2,
	.param .u64 .ptr .align 1 _Z15cavity_flow_opsiPfS_S_S_fffS_ffii_param_3,
	.param .u64 .ptr .align 1 _Z15cavity_flow_opsiPfS_S_S_fffS_ffii_param_4,
	.param .f32 _Z15cavity_flow_opsiPfS_S_S_fffS_ffii_param_5,
	.param .f32 _Z15cavity_flow_opsiPfS_S_S_fffS_ffii_param_6,
	.param .f32 _Z15cavity_flow_opsiPfS_S_S_fffS_ffii_param_7,
	.param .u64 .ptr .align 1 _Z15cavity_flow_opsiPfS_S_S_fffS_ffii_param_8,
	.param .f32 _Z15cavity_flow_opsiPfS_S_S_fffS_ffii_param_9,
	.param .f32 _Z15cavity_flow_opsiPfS_S_S_fffS_ffii_param_10,
	.param .u32 _Z15cavity_flow_opsiPfS_S_S_fffS_ffii_param_11,
	.param .u32 _Z15cavity_flow_opsiPfS_S_S_fffS_ffii_param_12
)
{
	.reg .pred 	%p<36>;
	.reg .b32 	%r<48>;
	.reg .b32 	%f<65>;
	.reg .b64 	%rd<33>;
	.reg .b64 	%fd<52>;

	ld.param.u64 	%rd7, [_Z15cavity_flow_opsiPfS_S_S_fffS_ffii_param_2];
	ld.param.u64 	%rd8, [_Z15cavity_flow_opsiPfS_S_S_fffS_ffii_param_3];
	ld.param.u64 	%rd9, [_Z15cavity_flow_opsiPfS_S_S_fffS_ffii_param_4];
	ld.param.f32 	%f8, [_Z15cavity_flow_opsiPfS_S_S_fffS_ffii_param_5];
	ld.param.f32 	%f9, [_Z15cavity_flow_opsiPfS_S_S_fffS_ffii_param_6];
	ld.param.f32 	%f10, [_Z15cavity_flow_opsiPfS_S_S_fffS_ffii_param_7];
	ld.param.u64 	%rd10, [_Z15cavity_flow_opsiPfS_S_S_fffS_ffii_param_8];
	ld.param.f32 	%f11, [_Z15cavity_flow_opsiPfS_S_S_fffS_ffii_param_9];
	ld.param.f32 	%f12, [_Z15cavity_flow_opsiPfS_S_S_fffS_ffii_param_10];
	ld.param.u32 	%r9, [_Z15cavity_flow_opsiPfS_S_S_fffS_ffii_param_11];
	ld.param.u32 	%r10, [_Z15cavity_flow_opsiPfS_S_S_fffS_ffii_param_12];
	cvta.to.global.u64 	%rd1, %rd10;
	cvta.to.global.u64 	%rd2, %rd9;
	cvta.to.global.u64 	%rd3, %rd8;
	mov.u32 	%r11, %ctaid.x;
	mov.u32 	%r12, %ntid.x;
	mov.u32 	%r13, %tid.x;
	mad.lo.s32 	%r1, %r11, %r12, %r13;
	div.s32 	%r2, %r1, %r9;
	setp.eq.s32 	%p1, %r2, 0;
	@%p1 bra 	$L__BB6_19;
	rem.s32 	%r14, %r1, %r9;
	add.s32 	%r15, %r9, -1;
	setp.eq.s32 	%p2, %r14, %r15;
	setp.eq.s32 	%p3, %r2, %r15;
	or.pred  	%p4, %p3, %p2;
	setp.eq.s32 	%p5, %r14, 0;
	or.pred  	%p6, %p5, %p4;
	@%p6 bra 	$L__BB6_19;
	mul.lo.s32 	%r16, %r10, %r9;
	setp.ge.s32 	%p7, %r1, %r16;
	setp.lt.s32 	%p8, %r1, 1;
	or.pred  	%p9, %p8, %p7;
	@%p9 bra 	$L__BB6_18;
	mul.wide.u32 	%rd11, %r1, 4;
	add.s64 	%rd4, %rd3, %rd11;
	ld.global.f32 	%f1, [%rd4];
	mul.f32 	%f13, %f8, %f1;
	div.rn.f32 	%f14, %f13, %f9;
	add.s32 	%r3, %r1, -1;
	mul.wide.u32 	%rd12, %r3, 4;
	add.s64 	%rd13, %rd3, %rd12;
	ld.global.f32 	%f2, [%rd13];
	sub.f32 	%f15, %f1, %f2;
	mul.f32 	%f16, %f14, %f15;
	sub.f32 	%f17, %f1, %f16;
	add.s64 	%rd5, %rd2, %rd11;
	ld.global.f32 	%f18, [%rd5];
	mul.f32 	%f19, %f8, %f18;
	div.rn.f32 	%f20, %f19, %f10;
	sub.s32 	%r4, %r1, %r9;
	mul.wide.s32 	%rd14, %r4, 4;
	add.s64 	%rd15, %rd3, %rd14;
	ld.global.f32 	%f3, [%rd15];
	sub.f32 	%f21, %f1, %f3;
	mul.f32 	%f22, %f20, %f21;
	sub.f32 	%f23, %f17, %f22;
	add.f32 	%f4, %f11, %f11;
	mul.f32 	%f24, %f9, %f4;
	div.rn.f32 	%f25, %f8, %f24;
	add.s64 	%rd16, %rd1, %rd11;
	ld.global.f32 	%f26, [%rd16+4];
	add.s64 	%rd17, %rd1, %rd12;
	ld.global.f32 	%f27, [%rd17];
	sub.f32 	%f28, %f26, %f27;
	mul.f32 	%f29, %f25, %f28;
	sub.f32 	%f5, %f23, %f29;
	cvt.f64.f32 	%fd1, %f9;
	{
	.reg .b32 %temp; 
	mov.b64 	{%temp, %r5}, %fd1;
	}
	mov.f64 	%fd18, 0d4000000000000000;
	{
	.reg .b32 %temp; 
	mov.b64 	{%temp, %r17}, %fd18;
	}
	and.b32  	%r7, %r17, 2146435072;
	setp.eq.s32 	%p10, %r7, 1062207488;
	abs.f64 	%fd2, %fd1;
	{ // callseq 2, 0
	.param .b64 param0;
	st.param.f64 	[param0], %fd2;
	.param .b64 retval0;
	call.uni (retval0), 
	__internal_accurate_pow, 
	(
	param0
	);
	ld.param.f64 	%fd19, [retval0];
	} // callseq 2
	setp.lt.s32 	%p11, %r5, 0;
	neg.f64 	%fd21, %fd19;
	selp.f64 	%fd22, %fd21, %fd19, %p10;
	selp.f64 	%fd49, %fd22, %fd19, %p11;
	setp.neu.f32 	%p12, %f9, 0f00000000;
	@%p12 bra 	$L__BB6_5;
	selp.b32 	%r18, %r5, 0, %p10;
	setp.lt.s32 	%p14, %r17, 0;
	or.b32  	%r19, %r18, 2146435072;
	selp.b32 	%r20, %r19, %r18, %p14;
	mov.b32 	%r21, 0;
	mov.b64 	%fd49, {%r21, %r20};
$L__BB6_5:
	add.f64 	%fd23, %fd1, 0d4000000000000000;
	{
	.reg .b32 %temp; 
	mov.b64 	{%temp, %r22}, %fd23;
	}
	and.b32  	%r23, %r22, 2146435072;
	setp.ne.s32 	%p15, %r23, 2146435072;
	@%p15 bra 	$L__BB6_10;
	setp.num.f32 	%p16, %f9, %f9;
	@%p16 bra 	$L__BB6_8;
	mov.f64 	%fd24, 0d4000000000000000;
	add.rn.f64 	%fd49, %fd1, %fd24;
	bra.uni 	$L__BB6_10;
$L__BB6_8:
	setp.neu.f64 	%p17, %fd2, 0d7FF0000000000000;
	@%p17 bra 	$L__BB6_10;
	setp.lt.s32 	%p20, %r17, 0;
	selp.b32 	%r25, 0, 2146435072, %p20;
	and.b32  	%r26, %r17, 2147483647;
	setp.ne.s32 	%p21, %r26, 1071644672;
	or.b32  	%r27, %r25, -2147483648;
	selp.b32 	%r28, %r27, %r25, %p21;
	selp.b32 	%r29, %r28, %r25, %p10;
	selp.b32 	%r30, %r29, %r25, %p11;
	mov.b32 	%r31, 0;
	mov.b64 	%fd49, {%r31, %r30};
$L__BB6_10:
	setp.eq.f32 	%p23, %f9, 0f3F800000;
	selp.f64 	%fd9, 0d3FF0000000000000, %fd49, %p23;
	ld.global.f32 	%f30, [%rd4+4];
	add.f32 	%f6, %f1, %f1;
	sub.f32 	%f31, %f30, %f6;
	add.f32 	%f7, %f2, %f31;
	cvt.f64.f32 	%fd10, %f10;
	{
	.reg .b32 %temp; 
	mov.b64 	{%temp, %r8}, %fd10;
	}
	abs.f64 	%fd11, %fd10;
	{ // callseq 3, 0
	.param .b64 param0;
	st.param.f64 	[param0], %fd11;
	.param .b64 retval0;
	call.uni (retval0), 
	__internal_accurate_pow, 
	(
	param0
	);
	ld.param.f64 	%fd25, [retval0];
	} // callseq 3
	setp.lt.s32 	%p24, %r8, 0;
	neg.f64 	%fd27, %fd25;
	selp.f64 	%fd28, %fd27, %fd25, %p10;
	selp.f64 	%fd51, %fd28, %fd25, %p24;
	setp.neu.f32 	%p25, %f10, 0f00000000;
	@%p25 bra 	$L__BB6_12;
	selp.b32 	%r33, %r8, 0, %p10;
	setp.lt.s32 	%p27, %r17, 0;
	or.b32  	%r34, %r33, 2146435072;
	selp.b32 	%r35, %r34, %r33, %p27;
	mov.b32 	%r36, 0;
	mov.b64 	%fd51, {%r36, %r35};
$L__BB6_12:
	add.f64 	%fd29, %fd10, 0d4000000000000000;
	{
	.reg .b32 %temp; 
	mov.b64 	{%temp, %r37}, %fd29;
	}
	and.b32  	%r38, %r37, 2146435072;
	setp.ne.s32 	%p28, %r38, 2146435072;
	@%p28 bra 	$L__BB6_17;
	setp.num.f32 	%p29, %f10, %f10;
	@%p29 bra 	$L__BB6_15;
	mov.f64 	%fd30, 0d4000000000000000;
	add.rn.f64 	%fd51, %fd10, %fd30;
	bra.uni 	$L__BB6_17;
$L__BB6_15:
	setp.neu.f64 	%p30, %fd11, 0d7FF0000000000000;
	@%p30 bra 	$L__BB6_17;
	setp.lt.s32 	%p33, %r17, 0;
	selp.b32 	%r40, 0, 2146435072, %p33;
	and.b32  	%r41, %r17, 2147483647;
	setp.ne.s32 	%p34, %r41, 1071644672;
	or.b32  	%r42, %r40, -2147483648;
	selp.b32 	%r43, %r42, %r40, %p34;
	selp.b32 	%r44, %r43, %r40, %p10;
	selp.b32 	%r45, %r44, %r40, %p24;
	mov.b32 	%r46, 0;
	mov.b64 	%fd51, {%r46, %r45};
$L__BB6_17:
	ld.param.u64 	%rd32, [_Z15cavity_flow_opsiPfS_S_S_fffS_ffii_param_1];
	cvt.f64.f32 	%fd31, %f12;
	cvt.f64.f32 	%fd32, %f8;
	div.rn.f64 	%fd33, %fd32, %fd9;
	setp.eq.f32 	%p35, %f10, 0f3F800000;
	selp.f64 	%fd34, 0d3FF0000000000000, %fd51, %p35;
	div.rn.f64 	%fd35, %fd32, %fd34;
	add.s32 	%r47, %r9, %r1;
	mul.wide.s32 	%rd18, %r47, 4;
	add.s64 	%rd19, %rd3, %rd18;
	ld.global.f32 	%f32, [%rd19];
	sub.f32 	%f33, %f32, %f6;
	add.f32 	%f34, %f3, %f33;
	cvt.f64.f32 	%fd36, %f34;
	cvt.f64.f32 	%fd37, %f7;
	fma.rn.f64 	%fd38, %fd35, %fd36, %fd37;
	mul.f64 	%fd39, %fd33, %fd31;
	cvt.f64.f32 	%fd40, %f5;
	fma.rn.f64 	%fd41, %fd39, %fd38, %fd40;
	cvt.rn.f32.f64 	%f35, %fd41;
	cvta.to.global.u64 	%rd20, %rd32;
	mul.wide.u32 	%rd21, %r1, 4;
	add.s64 	%rd22, %rd20, %rd21;
	st.global.f32 	[%rd22], %f35;
	bar.sync 	0;
	ld.global.f32 	%f36, [%rd5];
	ld.global.f32 	%f37, [%rd4];
	mul.f32 	%f38, %f8, %f37;
	div.rn.f32 	%f39, %f38, %f9;
	mul.wide.u32 	%rd23, %r3, 4;
	add.s64 	%rd24, %rd2, %rd23;
	ld.global.f32 	%f40, [%rd24];
	sub.f32 	%f41, %f36, %f40;
	mul.f32 	%f42, %f39, %f41;
	sub.f32 	%f43, %f36, %f42;
	mul.f32 	%f44, %f8, %f36;
	div.rn.f32 	%f45, %f44, %f10;
	mul.wide.s32 	%rd25, %r4, 4;
	add.s64 	%rd26, %rd2, %rd25;
	ld.global.f32 	%f46, [%rd26];
	sub.f32 	%f47, %f36, %f46;
	mul.f32 	%f48, %f45, %f47;
	sub.f32 	%f49, %f43, %f48;
	mul.f32 	%f50, %f10, %f4;
	div.rn.f32 	%f51, %f8, %f50;
	add.s64 	%rd27, %rd1, %rd18;
	ld.global.f32 	%f52, [%rd27];
	add.s64 	%rd28, %rd1, %rd25;
	ld.global.f32 	%f53, [%rd28];
	sub.f32 	%f54, %f52, %f53;
	mul.f32 	%f55, %f51, %f54;
	sub.f32 	%f56, %f49, %f55;
	cvt.f64.f32 	%fd42, %f56;
	ld.global.f32 	%f57, [%rd5+4];
	add.f32 	%f58, %f36, %f36;
	sub.f32 	%f59, %f57, %f58;
	add.f32 	%f60, %f40, %f59;
	cvt.f64.f32 	%fd43, %f60;
	add.s64 	%rd29, %rd2, %rd18;
	ld.global.f32 	%f61, [%rd29];
	sub.f32 	%f62, %f61, %f58;
	add.f32 	%f63, %f46, %f62;
	cvt.f64.f32 	%fd44, %f63;
	mul.f64 	%fd45, %fd35, %fd44;
	fma.rn.f64 	%fd46, %fd33, %fd43, %fd45;
	fma.rn.f64 	%fd47, %fd46, %fd31, %fd42;
	cvt.rn.f32.f64 	%f64, %fd47;
	cvta.to.global.u64 	%rd30, %rd7;
	add.s64 	%rd31, %rd30, %rd21;
	st.global.f32 	[%rd31], %f64;
	bar.sync 	0;
$L__BB6_18:
	bar.sync 	0;
$L__BB6_19:
	ret;

}
.func  (.param .b64 func_retval0) __internal_accurate_pow(
	.param .b64 __internal_accurate_pow_param_0
)
{
	.reg .pred 	%p<8>;
	.reg .b32 	%r<49>;
	.reg .b32 	%f<3>;
	.reg .b64 	%fd<109>;

	ld.param.f64 	%fd10, [__internal_accurate_pow_param_0];
	{
	.reg .b32 %temp; 
	mov.b64 	{%temp, %r46}, %fd10;
	}
	{
	.reg .b32 %temp; 
	mov.b64 	{%r45, %temp}, %fd10;
	}
	shr.u32 	%r47, %r46, 20;
	setp.gt.u32 	%p1, %r46, 1048575;
	@%p1 bra 	$L__BB7_2;
	mul.f64 	%fd11, %fd10, 0d4350000000000000;
	{
	.reg .b32 %temp; 
	mov.b64 	{%temp, %r46}, %fd11;
	}
	{
	.reg .b32 %temp; 
	mov.b64 	{%r45, %temp}, %fd11;
	}
	shr.u32 	%r16, %r46, 20;
	add.s32 	%r47, %r16, -54;
$L__BB7_2:
	add.s32 	%r48, %r47, -1023;
	and.b32  	%r17, %r46, -2146435073;
	or.b32  	%r18, %r17, 1072693248;
	mov.b64 	%fd107, {%r45, %r18};
	setp.lt.u32 	%p2, %r18, 1073127583;
	@%p2 bra 	$L__BB7_4;
	{
	.reg .b32 %temp; 
	mov.b64 	{%r19, %temp}, %fd107;
	}
	{
	.reg .b32 %temp; 
	mov.b64 	{%temp, %r20}, %fd107;
	}
	add.s32 	%r21, %r20, -1048576;
	mov.b64 	%fd107, {%r19, %r21};
	add.s32 	%r48, %r47, -1022;
$L__BB7_4:
	add.f64 	%fd12, %fd107, 0dBFF0000000000000;
	add.f64 	%fd13, %fd107, 0d3FF0000000000000;
	rcp.approx.ftz.f64 	%fd14, %fd13;
	neg.f64 	%fd15, %fd13;
	fma.rn.f64 	%fd16, %fd15, %fd14, 0d3FF0000000000000;
	fma.rn.f64 	%fd17, %fd16, %fd16, %fd16;
	fma.rn.f64 	%fd18, %fd17, %fd14, %fd14;
	mul.f64 	%fd19, %fd12, %fd18;
	fma.rn.f64 	%fd20, %fd12, %fd18, %fd19;
	mul.f64 	%fd21, %fd20, %fd20;
	fma.rn.f64 	%fd22, %fd21, 0d3EB0F5FF7D2CAFE2, 0d3ED0F5D241AD3B5A;
	fma.rn.f64 	%fd23, %fd22, %fd21, 0d3EF3B20A75488A3F;
	fma.rn.f64 	%fd24, %fd23, %fd21, 0d3F1745CDE4FAECD5;
	fma.rn.f64 	%fd25, %fd24, %fd21, 0d3F3C71C7258A578B;
	fma.rn.f64 	%fd26, %fd25, %fd21, 0d3F6249249242B910;
	fma.rn.f64 	%fd27, %fd26, %fd21, 0d3F89999999999DFB;
	sub.f64 	%fd28, %fd12, %fd20;
	add.f64 	%fd29, %fd28, %fd28;
	neg.f64 	%fd30, %fd20;
	fma.rn.f64 	%fd31, %fd30, %fd12, %fd29;
	mul.f64 	%fd32, %fd18, %fd31;
	fma.rn.f64 	%fd33, %fd21, %fd27, 0d3FB5555555555555;
	mov.f64 	%fd34, 0d3FB5555555555555;
	sub.f64 	%fd35, %fd34, %fd33;
	fma.rn.f64 	%fd36, %fd21, %fd27, %fd35;
	add.f64 	%fd37, %fd36, 0dBC46A4CB00B9E7B0;
	add.f64 	%fd38, %fd33, %fd37;
	sub.f64 	%fd39, %fd33, %fd38;
	add.f64 	%fd40, %fd37, %fd39;
	mul.rn.f64 	%fd41, %fd20, %fd20;
	neg.f64 	%fd42, %fd41;
	fma.rn.f64 	%fd43, %fd20, %fd20, %fd42;
	{
	.reg .b32 %temp; 
	mov.b64 	{%r22, %temp}, %fd32;
	}
	{
	.reg .b32 %temp; 
	mov.b64 	{%temp, %r23}, %fd32;
	}
	add.s32 	%r24, %r23, 1048576;
	mov.b64 	%fd44, {%r22, %r24};
	fma.rn.f64 	%fd45, %fd20, %fd44, %fd43;
	mul.rn.f64 	%fd46, %fd41, %fd20;
	neg.f64 	%fd47, %fd46;
	fma.rn.f64 	%fd48, %fd41, %fd20, %fd47;
	fma.rn.f64 	%fd49, %fd41, %fd32, %fd48;
	fma.rn.f64 	%fd50, %fd45, %fd20, %fd49;
	mul.rn.f64 	%fd51, %fd38, %fd46;
	neg.f64 	%fd52, %fd51;
	fma.rn.f64 	%fd53, %fd38, %fd46, %fd52;
	fma.rn.f64 	%fd54, %fd38, %fd50, %fd53;
	fma.rn.f64 	%fd55, %fd40, %fd46, %fd54;
	add.f64 	%fd56, %fd51, %fd55;
	sub.f64 	%fd57, %fd51, %fd56;
	add.f64 	%fd58, %fd55, %fd57;
	add.f64 	%fd59, %fd20, %fd56;
	sub.f64 	%fd60, %fd20, %fd59;
	add.f64 	%fd61, %fd56, %fd60;
	add.f64 	%fd62, %fd58, %fd61;
	add.f64 	%fd63, %fd32, %fd62;
	add.f64 	%fd64, %fd59, %fd63;
	sub.f64 	%fd65, %fd59, %fd64;
	add.f64 	%fd66, %fd63, %fd65;
	xor.b32  	%r25, %r48, -2147483648;
	mov.b32 	%r26, 1127219200;
	mov.b64 	%fd67, {%r25, %r26};
	mov.b32 	%r27, -2147483648;
	mov.b64 	%fd68, {%r27, %r26};
	sub.f64 	%fd69, %fd67, %fd68;
	fma.rn.f64 	%fd70, %fd69, 0d3FE62E42FEFA39EF, %fd64;
	fma.rn.f64 	%fd71, %fd69, 0dBFE62E42FEFA39EF, %fd70;
	sub.f64 	%fd72, %fd71, %fd64;
	sub.f64 	%fd73, %fd66, %fd72;
	fma.rn.f64 	%fd74, %fd69, 0d3C7ABC9E3B39803F, %fd73;
	add.f64 	%fd75, %fd70, %fd74;
	sub.f64 	%fd76, %fd70, %fd75;
	add.f64 	%fd77, %fd74, %fd76;
	mov.f64 	%fd78, 0d4000000000000000;
	{
	.reg .b32 %temp; 
	mov.b64 	{%temp, %r28}, %fd78;
	}
	{
	.reg .b32 %temp; 
	mov.b64 	{%r29, %temp}, %fd78;
	}
	shl.b32 	%r30, %r28, 1;
	setp.gt.u32 	%p3, %r30, -33554433;
	and.b32  	%r31, %r28, -15728641;
	selp.b32 	%r32, %r31, %r28, %p3;
	mov.b64 	%fd79, {%r29, %r32};
	mul.rn.f64 	%fd80, %fd75, %fd79;
	neg.f64 	%fd81, %fd80;
	fma.rn.f64 	%fd82, %fd75, %fd79, %fd81;
	fma.rn.f64 	%fd83, %fd77, %fd79, %fd82;
	add.f64 	%fd4, %fd80, %fd83;
	sub.f64 	%fd84, %fd80, %fd4;
	add.f64 	%fd5, %fd83, %fd84;
	fma.rn.f64 	%fd85, %fd4, 0d3FF71547652B82FE, 0d4338000000000000;
	{
	.reg .b32 %temp; 
	mov.b64 	{%r13, %temp}, %fd85;
	}
	mov.f64 	%fd86, 0dC338000000000000;
	add.rn.f64 	%fd87, %fd85, %fd86;
	fma.rn.f64 	%fd88, %fd87, 0dBFE62E42FEFA39EF, %fd4;
	fma.rn.f64 	%fd89, %fd87, 0dBC7ABC9E3B39803F, %fd88;
	fma.rn.f64 	%fd90, %fd89, 0d3E5ADE1569CE2BDF, 0d3E928AF3FCA213EA;
	fma.rn.f64 	%fd91, %fd90, %fd89, 0d3EC71DEE62401315;
	fma.rn.f64 	%fd92, %fd91, %fd89, 0d3EFA01997C89EB71;
	fma.rn.f64 	%fd93, %fd92, %fd89, 0d3F2A01A014761F65;
	fma.rn.f64 	%fd94, %fd93, %fd89, 0d3F56C16C1852B7AF;
	fma.rn.f64 	%fd95, %fd94, %fd89, 0d3F81111111122322;
	fma.rn.f64 	%fd96, %fd95, %fd89, 0d3FA55555555502A1;
	fma.rn.f64 	%fd97, %fd96, %fd89, 0d3FC5555555555511;
	fma.rn.f64 	%fd98, %fd97, %fd89, 0d3FE000000000000B;
	fma.rn.f64 	%fd99, %fd98, %fd89, 0d3FF0000000000000;
	fma.rn.f64 	%fd100, %fd99, %fd89, 0d3FF0000000000000;
	{
	.reg .b32 %temp; 
	mov.b64 	{%r14, %temp}, %fd100;
	}
	{
	.reg .b32 %temp; 
	mov.b64 	{%temp, %r15}, %fd100;
	}
	shl.b32 	%r33, %r13, 20;
	add.s32 	%r34, %r33, %r15;
	mov.b64 	%fd108, {%r14, %r34};
	{
	.reg .b32 %temp; 
	mov.b64 	{%temp, %r35}, %fd4;
	}
	mov.b32 	%f2, %r35;
	abs.f32 	%f1, %f2;
	setp.lt.f32 	%p4, %f1, 0f4086232B;
	@%p4 bra 	$L__BB7_7;
	setp.lt.f64 	%p5, %fd4, 0d0000000000000000;
	add.f64 	%fd101, %fd4, 0d7FF0000000000000;
	selp.f64 	%fd108, 0d0000000000000000, %fd101, %p5;
	setp.geu.f32 	%p6, %f1, 0f40874800;
	@%p6 bra 	$L__BB7_7;
	shr.u32 	%r36, %r13, 31;
	add.s32 	%r37, %r13, %r36;
	shr.s32 	%r38, %r37, 1;
	shl.b32 	%r39, %r38, 20;
	add.s32 	%r40, %r15, %r39;
	mov.b64 	%fd102, {%r14, %r40};
	sub.s32 	%r41, %r13, %r38;
	shl.b32 	%r42, %r41, 20;
	add.s32 	%r43, %r42, 1072693248;
	mov.b32 	%r44, 0;
	mov.b64 	%fd103, {%r44, %r43};
	mul.f64 	%fd108, %fd103, %fd102;
$L__BB7_7:
	abs.f64 	%fd104, %fd108;
	setp.eq.f64 	%p7, %fd104, 0d7FF0000000000000;
	fma.rn.f64 	%fd105, %fd108, %fd5, %fd108;
	selp.f64 	%fd106, %fd108, %fd105, %p7;
	st.param.f64 	[func_retval0], %fd106;
	ret;

}


// ===== COMPILED SASS (sm_100) =====

	.target	sm_100

	.elftype	@"ET_EXEC"


//--------------------- .note.nv.tkinfo           --------------------------
	.section	.note.nv.tkinfo,"",@"SHT_NOTE"
	.sectionflags	@"SHF_NOTE_NV_TKINFO"
	.tkinfo
        /*0018*/ 	.word	0x00000002
        /*0030*/ 	.string	""
        /*0030*/ 	.string	"ptxas"
        /*0030*/ 	.string	"Cuda compilation tools, release 13.0, V13.0.88"
        /*0030*/ 	.string	"Build cuda_13.0.r13.0/compiler.36424714_0"
        /*0030*/ 	.string	"-arch sm_100 -m 64 "



//--------------------- .note.nv.cuinfo           --------------------------
	.section	.note.nv.cuinfo,"",@"SHT_NOTE"
	.sectionflags	@"SHF_NOTE_NV_CUINFO"
        /*0018*/ 	.short	0x0002
        /*001a*/ 	.short	0x0064
        /*001c*/ 	.short	0x0082
	.zero		2


//--------------------- .nv.info                  --------------------------
	.section	.nv.info,"",@"SHT_CUDA_INFO"
	.align	4


	//----- nvinfo : EIATTR_REGCOUNT
	.align		4
        /*0000*/ 	.byte	0x04, 0x2f
        /*0002*/ 	.short	(.L_1 - .L_0)
	.align		4
.L_0:
        /*0004*/ 	.word	index@(_Z5rangePfffi)
        /*0008*/ 	.word	0x0000000e


	//----- nvinfo : EIATTR_FRAME_SIZE
	.align		4
.L_1:
        /*000c*/ 	.byte	0x04, 0x11
        /*000e*/ 	.short	(.L_3 - .L_2)
	.align		4
.L_2:
        /*0010*/ 	.word	index@($__internal_4_$__cuda_sm3x_div_rn_noftz_f32_slowpath)
        /*0014*/ 	.word	0x00000000


	//----- nvinfo : EIATTR_FRAME_SIZE
	.align		4
.L_3:
        /*0018*/ 	.byte	0x04, 0x11
        /*001a*/ 	.short	(.L_5 - .L_4)
	.align		4
.L_4:
        /*001c*/ 	.word	index@(_Z5rangePfffi)
        /*0020*/ 	.word	0x00000000


	//----- nvinfo : EIATTR_REGCOUNT
	.align		4
.L_5:
        /*0024*/ 	.byte	0x04, 0x2f
        /*0026*/ 	.short	(.L_7 - .L_6)
	.align		4
.L_6:
        /*0028*/ 	.word	index@(_Z27pressure_poisson_conditionsPfS_S_ffii)
        /*002c*/ 	.word	0x0000000f


	//----- nvinfo : EIATTR_FRAME_SIZE
	.align		4
.L_7:
        /*0030*/ 	.byte	0x04, 0x11
        /*0032*/ 	.short	(.L_9 - .L_8)
	.align		4
.L_8:
        /*0034*/ 	.word	index@(_Z27pressure_poisson_conditionsPfS_S_ffii)
        /*0038*/ 	.word	0x00000000


	//----- nvinfo : EIATTR_REGCOUNT
	.align		4
.L_9:
        /*003c*/ 	.byte	0x04, 0x2f
        /*003e*/ 	.short	(.L_11 - .L_10)
	.align		4
.L_10:
        /*0040*/ 	.word	index@(_Z16pressure_poissonPfS_S_ffii)
        /*0044*/ 	.word	0x00000020


	//----- nvinfo : EIATTR_FRAME_SIZE
	.align		4
.L_11:
        /*0048*/ 	.byte	0x04, 0x11
        /*004a*/ 	.short	(.L_13 - .L_12)
	.align		4
.L_12:
        /*004c*/ 	.word	index@($_Z16pressure_poissonPfS_S_ffii$__internal_accurate_pow)
        /*0050*/ 	.word	0x00000000


	//----- nvinfo : EIATTR_FRAME_SIZE
	.align		4
.L_13:
        /*0054*/ 	.byte	0x04, 0x11
        /*0056*/ 	.short	(.L_15 - .L_14)
	.align		4
.L_14:
        /*0058*/ 	.word	index@($__internal_3_$__cuda_sm20_div_rn_f64_full)
        /*005c*/ 	.word	0x00000000


	//----- nvinfo : EIATTR_FRAME_SIZE
	.align		4
.L_15:
        /*0060*/ 	.byte	0x04, 0x11
        /*0062*/ 	.short	(.L_17 - .L_16)
	.align		4
.L_16:
        /*0064*/ 	.word	index@(_Z16pressure_poissonPfS_S_ffii)
        /*0068*/ 	.word	0x00000000


	//----- nvinfo : EIATTR_REGCOUNT
	.align		4
.L_17:
        /*006c*/ 	.byte	0x04, 0x2f
        /*006e*/ 	.short	(.L_19 - .L_18)
	.align		4
.L_18:
        /*0070*/ 	.word	index@(_Z10build_up_bPfS_S_S_S_ffii)
        /*0074*/ 	.word	0x00000017


	//----- nvinfo : EIATTR_FRAME_SIZE
	.align		4
.L_19:
        /*0078*/ 	.byte	0x04, 0x11
        /*007a*/ 	.short	(.L_21 - .L_20)
	.align		4
.L_20:
        /*007c*/ 	.word	index@($__internal_2_$__cuda_sm3x_div_rn_noftz_f32_slowpath)
        /*0080*/ 	.word	0x00000000


	//----- nvinfo : EIATTR_FRAME_SIZE
	.align		4
.L_21:
        /*0084*/ 	.byte	0x04, 0x11
        /*0086*/ 	.short	(.L_23 - .L_22)
	.align		4
.L_22:
        /*0088*/ 	.word	index@(_Z10build_up_bPfS_S_S_S_ffii)
        /*008c*/ 	.word	0x00000000


	//----- nvinfo : EIATTR_REGCOUNT
	.align		4
.L_23:
        /*0090*/ 	.byte	0x04, 0x2f
        /*0092*/ 	.short	(.L_25 - .L_24)
	.align		4
.L_24:
        /*0094*/ 	.word	index@(_Z15initiate_matrixPffii)
        /*0098*/ 	.word	0x0000000a


	//----- nvinfo : EIATTR_FRAME_SIZE
	.align		4
.L_25:
        /*009c*/ 	.byte	0x04, 0x11
        /*009e*/ 	.short	(.L_27 - .L_26)
	.align		4
.L_26:
        /*00a0*/ 	.word	index@(_Z15initiate_matrixPffii)
        /*00a4*/ 	.word	0x00000000


	//----- nvinfo : EIATTR_REGCOUNT
	.align		4
.L_27:
        /*00a8*/ 	.byte	0x04, 0x2f
        /*00aa*/ 	.short	(.L_29 - .L_28)
	.align		4
.L_28:
        /*00ac*/ 	.word	index@(_Z17cavity_conditionsiPfS_S_S_fffS_ffii)
        /*00b0*/ 	.word	0x00000016


	//----- nvinfo : EIATTR_FRAME_SIZE
	.align		4
.L_29:
        /*00b4*/ 	.byte	0x04, 0x11
        /*00b6*/ 	.short	(.L_31 - .L_30)
	.align		4
.L_30:
        /*00b8*/ 	.word	index@(_Z17cavity_conditionsiPfS_S_S_fffS_ffii)
        /*00bc*/ 	.word	0x00000000


	//----- nvinfo : EIATTR_REGCOUNT
	.align		4
.L_31:
        /*00c0*/ 	.byte	0x04, 0x2f
        /*00c2*/ 	.short	(.L_33 - .L_32)
	.align		4
.L_32:
        /*00c4*/ 	.word	index@(_Z15cavity_flow_opsiPfS_S_S_fffS_ffii)
        /*00c8*/ 	.word	0x0000002a


	//----- nvinfo : EIATTR_FRAME_SIZE
	.align		4
.L_33:
        /*00cc*/ 	.byte	0x04, 0x11
        /*00ce*/ 	.short	(.L_35 - .L_34)
	.align		4
.L_34:
        /*00d0*/ 	.word	index@($_Z15cavity_flow_opsiPfS_S_S_fffS_ffii$__internal_accurate_pow)
        /*00d4*/ 	.word	0x00000000


	//----- nvinfo : EIATTR_FRAME_SIZE
	.align		4
.L_35:
        /*00d8*/ 	.byte	0x04, 0x11
        /*00da*/ 	.short	(.L_37 - .L_36)
	.align		4
.L_36:
        /*00dc*/ 	.word	index@($__internal_1_$__cuda_sm3x_div_rn_noftz_f32_slowpath)
        /*00e0*/ 	.word	0x00000000


	//----- nvinfo : EIATTR_FRAME_SIZE
	.align		4
.L_37:
        /*00e4*/ 	.byte	0x04, 0x11
        /*00e6*/ 	.short	(.L_39 - .L_38)
	.align		4
.L_38:
        /*00e8*/ 	.word	index@($__internal_0_$__cuda_sm20_div_rn_f64_full)
        /*00ec*/ 	.word	0x00000000


	//----- nvinfo : EIATTR_FRAME_SIZE
	.align		4
.L_39:
        /*00f0*/ 	.byte	0x04, 0x11
        /*00f2*/ 	.short	(.L_41 - .L_40)
	.align		4
.L_40:
        /*00f4*/ 	.word	index@(_Z15cavity_flow_opsiPfS_S_S_fffS_ffii)
        /*00f8*/ 	.word	0x00000000


	//----- nvinfo : EIATTR_MIN_STACK_SIZE
	.align		4
.L_41:
        /*00fc*/ 	.byte	0x04, 0x12
        /*00fe*/ 	.short	(.L_43 - .L_42)
	.align		4
.L_42:
        /*0100*/ 	.word	index@(_Z15cavity_flow_opsiPfS_S_S_fffS_ffii)
        /*0104*/ 	.word	0x00000000


	//----- nvinfo : EIATTR_MIN_STACK_SIZE
	.align		4
.L_43:
        /*0108*/ 	.byte	0x04, 0x12
        /*010a*/ 	.short	(.L_45 - .L_44)
	.align		4
.L_44:
        /*010c*/ 	.word	index@(_Z17cavity_conditionsiPfS_S_S_fffS_ffii)
        /*0110*/ 	.word	0x00000000


	//----- nvinfo : EIATTR_MIN_STACK_SIZE
	.align		4
.L_45:
        /*0114*/ 	.byte	0x04, 0x12
        /*0116*/ 	.short	(.L_47 - .L_46)
	.align		4
.L_46:
        /*0118*/ 	.word	index@(_Z15initiate_matrixPffii)
        /*011c*/ 	.word	0x00000000


	//----- nvinfo : EIATTR_MIN_STACK_SIZE
	.align		4
.L_47:
        /*0120*/ 	.byte	0x04, 0x12
        /*0122*/ 	.short	(.L_49 - .L_48)
	.align		4
.L_48:
        /*0124*/ 	.word	index@(_Z10build_up_bPfS_S_S_S_ffii)
        /*0128*/ 	.word	0x00000000


	//----- nvinfo : EIATTR_MIN_STACK_SIZE
	.align		4
.L_49:
        /*012c*/ 	.byte	0x04, 0x12
        /*012e*/ 	.short	(.L_51 - .L_50)
	.align		4
.L_50:
        /*0130*/ 	.word	index@(_Z16pressure_poissonPfS_S_ffii)
        /*0134*/ 	.word	0x00000000


	//----- nvinfo : EIATTR_MIN_STACK_SIZE
	.align		4
.L_51:
        /*0138*/ 	.byte	0x04, 0x12
        /*013a*/ 	.short	(.L_53 - .L_52)
	.align		4
.L_52:
        /*013c*/ 	.word	index@(_Z27pressure_poisson_conditionsPfS_S_ffii)
        /*0140*/ 	.word	0x00000000


	//----- nvinfo : EIATTR_MIN_STACK_SIZE
	.align		4
.L_53:
        /*0144*/ 	.byte	0x04, 0x12
        /*0146*/ 	.short	(.L_55 - .L_54)
	.align		4
.L_54:
        /*0148*/ 	.word	index@(_Z5rangePfffi)
        /*014c*/ 	.word	0x00000000
.L_55:


//--------------------- .nv.compat                --------------------------
	.section	.nv.compat,"",@"SHT_CUDA_COMPAT_INFO"
	.align	4
        /*0000*/ 	.byte	0x02, 0x09, 0x00, 0x00, 0x02, 0x02, 0x01, 0x00, 0x02, 0x05, 0x05, 0x00, 0x03, 0x07, 0x01, 0x01
        /*0010*/ 	.byte	0x02, 0x03, 0x00, 0x00, 0x02, 0x06, 0x01, 0x00, 0x04, 0x0b, 0x08, 0x00, 0x01, 0x00, 0x00, 0x00
        /*0020*/ 	.byte	0x00, 0x00, 0x00, 0x00


//--------------------- .nv.info._Z15cavity_flow_opsiPfS_S_S_fffS_ffii --------------------------
	.section	.nv.info._Z15cavity_flow_opsiPfS_S_S_fffS_ffii,"",@"SHT_CUDA_INFO"
	.sectionflags	@""
	.align	4


	//----- nvinfo : EIATTR_CUDA_API_VERSION
	.align		4
        /*0000*/ 	.byte	0x04, 0x37
        /*0002*/ 	.short	(.L_57 - .L_56)
.L_56:
        /*0004*/ 	.word	0x00000082


	//----- nvinfo : EIATTR_KPARAM_INFO
	.align		4
.L_57:
        /*0008*/ 	.byte	0x04, 0x17
        /*000a*/ 	.short	(.L_59 - .L_58)
.L_58:
        /*000c*/ 	.word	0x00000000
        /*0010*/ 	.short	0x000c
        /*0012*/ 	.short	0x004c
        /*0014*/ 	.byte	0x00, 0xf0, 0x11, 0x00


	//----- nvinfo : EIATTR_KPARAM_INFO
	.align		4
.L_59:
        /*0018*/ 	.byte	0x04, 0x17
        /*001a*/ 	.short	(.L_61 - .L_60)
.L_60:
        /*001c*/ 	.word	0x00000000
        /*0020*/ 	.short	0x000b
        /*0022*/ 	.short	0x0048
        /*0024*/ 	.byte	0x00, 0xf0, 0x11, 0x00


	//----- nvinfo : EIATTR_KPARAM_INFO
	.align		4
.L_61:
        /*0028*/ 	.byte	0x04, 0x17
        /*002a*/ 	.short	(.L_63 - .L_62)
.L_62:
        /*002c*/ 	.word	0x00000000
        /*0030*/ 	.short	0x000a
        /*0032*/ 	.short	0x0044
        /*0034*/ 	.byte	0x00, 0xf0, 0x11, 0x00


	//----- nvinfo : EIATTR_KPARAM_INFO
	.align		4
.L_63:
        /*0038*/ 	.byte	0x04, 0x17
        /*003a*/ 	.short	(.L_65 - .L_64)
.L_64:
        /*003c*/ 	.word	0x00000000
        /*0040*/ 	.short	0x0009
        /*0042*/ 	.short	0x0040
        /*0044*/ 	.byte	0x00, 0xf0, 0x11, 0x00


	//----- nvinfo : EIATTR_KPARAM_INFO
	.align		4
.L_65:
        /*0048*/ 	.byte	0x04, 0x17
        /*004a*/ 	.short	(.L_67 - .L_66)
.L_66:
        /*004c*/ 	.word	0x00000000
        /*0050*/ 	.short	0x0008
        /*0052*/ 	.short	0x0038
        /*0054*/ 	.byte	0x00, 0xf5, 0x21, 0x00


	//----- nvinfo : EIATTR_KPARAM_INFO
	.align		4
.L_67:
        /*0058*/ 	.byte	0x04, 0x17
        /*005a*/ 	.short	(.L_69 - .L_68)
.L_68:
        /*005c*/ 	.word	0x00000000
        /*0060*/ 	.short	0x0007
        /*0062*/ 	.short	0x0030
        /*0064*/ 	.byte	0x00, 0xf0, 0x11, 0x00


	//----- nvinfo : EIATTR_KPARAM_INFO
	.align		4
.L_69:
        /*0068*/ 	.byte	0x04, 0x17
        /*006a*/ 	.short	(.L_71 - .L_70)
.L_70:
        /*006c*/ 	.word	0x00000000
        /*0070*/ 	.short	0x0006
        /*0072*/ 	.short	0x002c
        /*0074*/ 	.byte	0x00, 0xf0, 0x11, 0x00


	//----- nvinfo : EIATTR_KPARAM_INFO
	.align		4
.L_71:
        /*0078*/ 	.byte	0x04, 0x17
        /*007a*/ 	.short	(.L_73 - .L_72)
.L_72:
        /*007c*/ 	.word	0x00000000
        /*0080*/ 	.short	0x0005
        /*0082*/ 	.short	0x0028
        /*0084*/ 	.byte	0x00, 0xf0, 0x11, 0x00


	//----- nvinfo : EIATTR_KPARAM_INFO
	.align		4
.L_73:
        /*0088*/ 	.byte	0x04, 0x17
        /*008a*/ 	.short	(.L_75 - .L_74)
.L_74:
        /*008c*/ 	.word	0x00000000
        /*0090*/ 	.short	0x0004
        /*0092*/ 	.short	0x0020
        /*0094*/ 	.byte	0x00, 0xf5, 0x21, 0x00


	//----- nvinfo : EIATTR_KPARAM_INFO
	.align		4
.L_75:
        /*0098*/ 	.byte	0x04, 0x17
        /*009a*/ 	.short	(.L_77 - .L_76)
.L_76:
        /*009c*/ 	.word	0x00000000
        /*00a0*/ 	.short	0x0003
        /*00a2*/ 	.short	0x0018
        /*00a4*/ 	.byte	0x00, 0xf5, 0x21, 0x00


	//----- nvinfo : EIATTR_KPARAM_INFO
	.align		4
.L_77:
        /*00a8*/ 	.byte	0x04, 0x17
        /*00aa*/ 	.short	(.L_79 - .L_78)
.L_78:
        /*00ac*/ 	.word	0x00000000
        /*00b0*/ 	.short	0x0002
        /*00b2*/ 	.short	0x0010
        /*00b4*/ 	.byte	0x00, 0xf5, 0x21, 0x00


	//----- nvinfo : EIATTR_KPARAM_INFO
	.align		4
.L_79:
        /*00b8*/ 	.byte	0x04, 0x17
        /*00ba*/ 	.short	(.L_81 - .L_80)
.L_80:
        /*00bc*/ 	.word	0x00000000
        /*00c0*/ 	.short	0x0001
        /*00c2*/ 	.short	0x0008
        /*00c4*/ 	.byte	0x00, 0xf5, 0x21, 0x00


	//----- nvinfo : EIATTR_KPARAM_INFO
	.align		4
.L_81:
        /*00c8*/ 	.byte	0x04, 0x17
        /*00ca*/ 	.short	(.L_83 - .L_82)
.L_82:
        /*00cc*/ 	.word	0x00000000
        /*00d0*/ 	.short	0x0000
        /*00d2*/ 	.short	0x0000
        /*00d4*/ 	.byte	0x00, 0xf0, 0x11, 0x00


	//----- nvinfo : EIATTR_SPARSE_MMA_MASK
	.align		4
.L_83:
        /*00d8*/ 	.byte	0x03, 0x50
        /*00da*/ 	.short	0x0000


	//----- nvinfo : EIATTR_MAXREG_COUNT
	.align		4
        /*00dc*/ 	.byte	0x03, 0x1b
        /*00de*/ 	.short	0x00ff


	//----- nvinfo : EIATTR_NUM_BARRIERS
	.align		4
        /*00e0*/ 	.byte	0x02, 0x4c
        /*00e2*/ 	.byte	0x01
	.zero		1


	//----- nvinfo : EIATTR_MERCURY_ISA_VERSION
	.align		4
        /*00e4*/ 	.byte	0x03, 0x5f
        /*00e6*/ 	.short	0x0101


	//----- nvinfo : EIATTR_VRC_CTA_INIT_COUNT
	.align		4
        /*00e8*/ 	.byte	0x02, 0x4a
	.zero		1
	.zero		1


	//----- nvinfo : EIATTR_EXIT_INSTR_OFFSETS
	.align		4
        /*00ec*/ 	.byte	0x04, 0x1c
        /*00ee*/ 	.short	(.L_85 - .L_84)


	//   ....[0]....
.L_84:
        /*00f0*/ 	.word	0x000001f0


	//   ....[1]....
        /*00f4*/ 	.word	0x000002a0


	//   ....[2]....
        /*00f8*/ 	.word	0x00001710


	//----- nvinfo : EIATTR_CRS_STACK_SIZE
	.align		4
.L_85:
        /*00fc*/ 	.byte	0x04, 0x1e
        /*00fe*/ 	.short	(.L_87 - .L_86)
.L_86:
        /*0100*/ 	.word	0x00000000


	//----- nvinfo : EIATTR_CBANK_PARAM_SIZE
	.align		4
.L_87:
        /*0104*/ 	.byte	0x03, 0x19
        /*0106*/ 	.short	0x0050


	//----- nvinfo : EIATTR_PARAM_CBANK
	.align		4
        /*0108*/ 	.byte	0x04, 0x0a
        /*010a*/ 	.short	(.L_89 - .L_88)
	.align		4
.L_88:
        /*010c*/ 	.word	index@(.nv.constant0._Z15cavity_flow_opsiPfS_S_S_fffS_ffii)
        /*0110*/ 	.short	0x0380
        /*0112*/ 	.short	0x0050


	//----- nvinfo : EIATTR_SW_WAR
	.align		4
.L_89:
        /*0114*/ 	.byte	0x04, 0x36
        /*0116*/ 	.short	(.L_91 - .L_90)
.L_90:
        /*0118*/ 	.word	0x00000008
.L_91:


//--------------------- .nv.info._Z17cavity_conditionsiPfS_S_S_fffS_ffii --------------------------
	.section	.nv.info._Z17cavity_conditionsiPfS_S_S_fffS_ffii,"",@"SHT_CUDA_INFO"
	.sectionflags	@""
	.align	4


	//----- nvinfo : EIATTR_CUDA_API_VERSION
	.align		4
        /*0000*/ 	.byte	0x04, 0x37
        /*0002*/ 	.short	(.L_93 - .L_92)
.L_92:
        /*0004*/ 	.word	0x00000082


	//----- nvinfo : EIATTR_KPARAM_INFO
	.align		4
.L_93:
        /*0008*/ 	.byte	0x04, 0x17
        /*000a*/ 	.short	(.L_95 - .L_94)
.L_94:
        /*000c*/ 	.word	0x00000000
        /*0010*/ 	.short	0x000c
        /*0012*/ 	.short	0x004c
        /*0014*/ 	.byte	0x00, 0xf0, 0x11, 0x00


	//----- nvinfo : EIATTR_KPARAM_INFO
	.align		4
.L_95:
        /*0018*/ 	.byte	0x04, 0x17
        /*001a*/ 	.short	(.L_97 - .L_96)
.L_96:
        /*001c*/ 	.word	0x00000000
        /*0020*/ 	.short	0x000b
        /*0022*/ 	.short	0x0048
        /*0024*/ 	.byte	0x00, 0xf0, 0x11, 0x00


	//----- nvinfo : EIATTR_KPARAM_INFO
	.align		4
.L_97:
        /*0028*/ 	.byte	0x04, 0x17
        /*002a*/ 	.short	(.L_99 - .L_98)
.L_98:
        /*002c*/ 	.word	0x00000000
        /*0030*/ 	.short	0x000a
        /*0032*/ 	.short	0x0044
        /*0034*/ 	.byte	0x00, 0xf0, 0x11, 0x00


	//----- nvinfo : EIATTR_KPARAM_INFO
	.align		4
.L_99:
        /*0038*/ 	.byte	0x04, 0x17
        /*003a*/ 	.short	(.L_101 - .L_100)
.L_100:
        /*003c*/ 	.word	0x00000000
        /*0040*/ 	.short	0x0009
        /*0042*/ 	.short	0x0040
        /*0044*/ 	.byte	0x00, 0xf0, 0x11, 0x00


	//----- nvinfo : EIATTR_KPARAM_INFO
	.align		4
.L_101:
        /*0048*/ 	.byte	0x04, 0x17
        /*004a*/ 	.short	(.L_103 - .L_102)
.L_102:
        /*004c*/ 	.word	0x00000000
        /*0050*/ 	.short	0x0008
        /*0052*/ 	.short	0x0038
        /*0054*/ 	.byte	0x00, 0xf5, 0x21, 0x00


	//----- nvinfo : EIATTR_KPARAM_INFO
	.align		4
.L_103:
        /*0058*/ 	.byte	0x04, 0x17
        /*005a*/ 	.short	(.L_105 - .L_104)
.L_104:
        /*005c*/ 	.word	0x00000000
        /*0060*/ 	.short	0x0007
        /*0062*/ 	.short	0x0030
        /*0064*/ 	.byte	0x00, 0xf0, 0x11, 0x00


	//----- nvinfo : EIATTR_KPARAM_INFO
	.align		4
.L_105:
        /*0068*/ 	.byte	0x04, 0x17
        /*006a*/ 	.short	(.L_107 - .L_106)
.L_106:
        /*006c*/ 	.word	0x00000000
        /*0070*/ 	.short	0x0006
        /*0072*/ 	.short	0x002c
        /*0074*/ 	.byte	0x00, 0xf0, 0x11, 0x00


	//----- nvinfo : EIATTR_KPARAM_INFO
	.align		4
.L_107:
        /*0078*/ 	.byte	0x04, 0x17
        /*007a*/ 	.short	(.L_109 - .L_108)
.L_108:
        /*007c*/ 	.word	0x00000000
        /*0080*/ 	.short	0x0005
        /*0082*/ 	.short	0x0028
        /*0084*/ 	.byte	0x00, 0xf0, 0x11, 0x00


	//----- nvinfo : EIATTR_KPARAM_INFO
	.align		4
.L_109:
        /*0088*/ 	.byte	0x04, 0x17
        /*008a*/ 	.short	(.L_111 - .L_110)
.L_110:
        /*008c*/ 	.word	0x00000000
        /*0090*/ 	.short	0x0004
        /*0092*/ 	.short	0x0020
        /*0094*/ 	.byte	0x00, 0xf5, 0x21, 0x00


	//----- nvinfo : EIATTR_KPARAM_INFO
	.align		4
.L_111:
        /*0098*/ 	.byte	0x04, 0x17
        /*009a*/ 	.short	(.L_113 - .L_112)
.L_112:
        /*009c*/ 	.word	0x00000000
        /*00a0*/ 	.short	0x0003
        /*00a2*/ 	.short	0x0018
        /*00a4*/ 	.byte	0x00, 0xf5, 0x21, 0x00


	//----- nvinfo : EIATTR_KPARAM_INFO
	.align		4
.L_113:
        /*00a8*/ 	.byte	0x04, 0x17
        /*00aa*/ 	.short	(.L_115 - .L_114)
.L_114:
        /*00ac*/ 	.word	0x00000000
        /*00b0*/ 	.short	0x0002
        /*00b2*/ 	.short	0x0010
        /*00b4*/ 	.byte	0x00, 0xf5, 0x21, 0x00


	//----- nvinfo : EIATTR_KPARAM_INFO
	.align		4
.L_115:
        /*00b8*/ 	.byte	0x04, 0x17
        /*00ba*/ 	.short	(.L_117 - .L_116)
.L_116:
        /*00bc*/ 	.word	0x00000000
        /*00c0*/ 	.short	0x0001
        /*00c2*/ 	.short	0x0008
        /*00c4*/ 	.byte	0x00, 0xf5, 0x21, 0x00


	//----- nvinfo : EIATTR_KPARAM_INFO
	.align		4
.L_117:
        /*00c8*/ 	.byte	0x04, 0x17
        /*00ca*/ 	.short	(.L_119 - .L_118)
.L_118:
        /*00cc*/ 	.word	0x00000000
        /*00d0*/ 	.short	0x0000
        /*00d2*/ 	.short	0x0000
        /*00d4*/ 	.byte	0x00, 0xf0, 0x11, 0x00


	//----- nvinfo : EIATTR_SPARSE_MMA_MASK
	.align		4
.L_119:
        /*00d8*/ 	.byte	0x03, 0x50
        /*00da*/ 	.short	0x0000


	//----- nvinfo : EIATTR_MAXREG_COUNT
	.align		4
        /*00dc*/ 	.byte	0x03, 0x1b
        /*00de*/ 	.short	0x00ff


	//----- nvinfo : EIATTR_NUM_BARRIERS
	.align		4
        /*00e0*/ 	.byte	0x02, 0x4c
        /*00e2*/ 	.byte	0x01
	.zero		1


	//----- nvinfo : EIATTR_MERCURY_ISA_VERSION
	.align		4
        /*00e4*/ 	.byte	0x03, 0x5f
        /*00e6*/ 	.short	0x0101


	//----- nvinfo : EIATTR_VRC_CTA_INIT_COUNT
	.align		4
        /*00e8*/ 	.byte	0x02, 0x4a
	.zero		1
	.zero		1


	//----- nvinfo : EIATTR_EXIT_INSTR_OFFSETS
	.align		4
        /*00ec*/ 	.byte	0x04, 0x1c
        /*00ee*/ 	.short	(.L_121 - .L_120)


	//   ....[0]....
.L_120:
        /*00f0*/ 	.word	0x00000080


	//   ....[1]....
        /*00f4*/ 	.word	0x000004f0


	//----- nvinfo : EIATTR_CBANK_PARAM_SIZE
	.align		4
.L_121:
        /*00f8*/ 	.byte	0x03, 0x19
        /*00fa*/ 	.short	0x0050


	//----- nvinfo : EIATTR_PARAM_CBANK
	.align		4
        /*00fc*/ 	.byte	0x04, 0x0a
        /*00fe*/ 	.short	(.L_123 - .L_122)
	.align		4
.L_122:
        /*0100*/ 	.word	index@(.nv.constant0._Z17cavity_conditionsiPfS_S_S_fffS_ffii)
        /*0104*/ 	.short	0x0380
        /*0106*/ 	.short	0x0050


	//----- nvinfo : EIATTR_SW_WAR
	.align		4
.L_123:
        /*0108*/ 	.byte	0x04, 0x36
        /*010a*/ 	.short	(.L_125 - .L_124)
.L_124:
        /*010c*/ 	.word	0x00000008
.L_125:


//--------------------- .nv.info._Z15initiate_matrixPffii --------------------------
	.section	.nv.info._Z15initiate_matrixPffii,"",@"SHT_CUDA_INFO"
	.sectionflags	@""
	.align	4


	//----- nvinfo : EIATTR_CUDA_API_VERSION
	.align		4
        /*0000*/ 	.byte	0x04, 0x37
        /*0002*/ 	.short	(.L_127 - .L_126)
.L_126:
        /*0004*/ 	.word	0x00000082


	//----- nvinfo : EIATTR_KPARAM_INFO
	.align		4
.L_127:
        /*0008*/ 	.byte	0x04, 0x17
        /*000a*/ 	.short	(.L_129 - .L_128)
.L_128:
        /*000c*/ 	.word	0x00000000
        /*0010*/ 	.short	0x0003
        /*0012*/ 	.short	0x0010
        /*0014*/ 	.byte	0x00, 0xf0, 0x11, 0x00


	//----- nvinfo : EIATTR_KPARAM_INFO
	.align		4
.L_129:
        /*0018*/ 	.byte	0x04, 0x17
        /*001a*/ 	.short	(.L_131 - .L_130)
.L_130:
        /*001c*/ 	.word	0x00000000
        /*0020*/ 	.short	0x0002
        /*0022*/ 	.short	0x000c
        /*0024*/ 	.byte	0x00, 0xf0, 0x11, 0x00


	//----- nvinfo : EIATTR_KPARAM_INFO
	.align		4
.L_131:
        /*0028*/ 	.byte	0x04, 0x17
        /*002a*/ 	.short	(.L_133 - .L_132)
.L_132:
        /*002c*/ 	.word	0x00000000
        /*0030*/ 	.short	0x0001
        /*0032*/ 	.short	0x0008
        /*0034*/ 	.byte	0x00, 0xf0, 0x11, 0x00


	//----- nvinfo : EIATTR_KPARAM_INFO
	.align		4
.L_133:
        /*0038*/ 	.byte	0x04, 0x17
        /*003a*/ 	.short	(.L_135 - .L_134)
.L_134:
        /*003c*/ 	.word	0x00000000
        /*0040*/ 	.short	0x0000
        /*0042*/ 	.short	0x0000
        /*0044*/ 	.byte	0x00, 0xf5, 0x21, 0x00


	//----- nvinfo : EIATTR_SPARSE_MMA_MASK
	.align		4
.L_135:
        /*0048*/ 	.byte	0x03, 0x50
        /*004a*/ 	.short	0x0000


	//----- nvinfo : EIATTR_MAXREG_COUNT
	.align		4
        /*004c*/ 	.byte	0x03, 0x1b
        /*004e*/ 	.short	0x00ff


	//----- nvinfo : EIATTR_MERCURY_ISA_VERSION
	.align		4
        /*0050*/ 	.byte	0x03, 0x5f
        /*0052*/ 	.short	0x0101


	//----- nvinfo : EIATTR_VRC_CTA_INIT_COUNT
	.align		4
        /*0054*/ 	.byte	0x02, 0x4a
	.zero		1
	.zero		1


	//----- nvinfo : EIATTR_EXIT_INSTR_OFFSETS
	.align		4
        /*0058*/ 	.byte	0x04, 0x1c
        /*005a*/ 	.short	(.L_137 - .L_136)


	//   ....[0]....
.L_136:
        /*005c*/ 	.word	0x00000090


	//   ....[1]....
        /*0060*/ 	.word	0x000000f0


	//----- nvinfo : EIATTR_CBANK_PARAM_SIZE
	.align		4
.L_137:
        /*0064*/ 	.byte	0x03, 0x19
        /*0066*/ 	.short	0x0014


	//----- nvinfo : EIATTR_PARAM_CBANK
	.align		4
        /*0068*/ 	.byte	0x04, 0x0a
        /*006a*/ 	.short	(.L_139 - .L_138)
	.align		4
.L_138:
        /*006c*/ 	.word	index@(.nv.constant0._Z15initiate_matrixPffii)
        /*0070*/ 	.short	0x0380
        /*0072*/ 	.short	0x0014


	//----- nvinfo : EIATTR_SW_WAR
	.align		4
.L_139:
        /*0074*/ 	.byte	0x04, 0x36
        /*0076*/ 	.short	(.L_141 - .L_140)
.L_140:
        /*0078*/ 	.word	0x00000008
.L_141:


//--------------------- .nv.info._Z10build_up_bPfS_S_S_S_ffii --------------------------
	.section	.nv.info._Z10build_up_bPfS_S_S_S_ffii,"",@"SHT_CUDA_INFO"
	.sectionflags	@""
	.align	4


	//----- nvinfo : EIATTR_CUDA_API_VERSION
	.align		4
        /*0000*/ 	.byte	0x04, 0x37
        /*0002*/ 	.short	(.L_143 - .L_142)
.L_142:
        /*0004*/ 	.word	0x00000082


	//----- nvinfo : EIATTR_KPARAM_INFO
	.align		4
.L_143:
        /*0008*/ 	.byte	0x04, 0x17
        /*000a*/ 	.short	(.L_145 - .L_144)
.L_144:
        /*000c*/ 	.word	0x00000000
        /*0010*/ 	.short	0x0008
        /*0012*/ 	.short	0x0034
        /*0014*/ 	.byte	0x00, 0xf0, 0x11, 0x00


	//----- nvinfo : EIATTR_KPARAM_INFO
	.align		4
.L_145:
        /*0018*/ 	.byte	0x04, 0x17
        /*001a*/ 	.short	(.L_147 - .L_146)
.L_146:
        /*001c*/ 	.word	0x00000000
        /*0020*/ 	.short	0x0007
        /*0022*/ 	.short	0x0030
        /*0024*/ 	.byte	0x00, 0xf0, 0x11, 0x00


	//----- nvinfo : EIATTR_KPARAM_INFO
	.align		4
.L_147:
        /*0028*/ 	.byte	0x04, 0x17
        /*002a*/ 	.short	(.L_149 - .L_148)
.L_148:
        /*002c*/ 	.word	0x00000000
        /*0030*/ 	.short	0x0006
        /*0032*/ 	.short	0x002c
        /*0034*/ 	.byte	0x00, 0xf0, 0x11, 0x00


	//----- nvinfo : EIATTR_KPARAM_INFO
	.align		4
.L_149:
        /*0038*/ 	.byte	0x04, 0x17
        /*003a*/ 	.short	(.L_151 - .L_150)
.L_150:
        /*003c*/ 	.word	0x00000000
        /*0040*/ 	.short	0x0005
        /*0042*/ 	.short	0x0028
        /*0044*/ 	.byte	0x00, 0xf0, 0x11, 0x00


	//----- nvinfo : EIATTR_KPARAM_INFO
	.align		4
.L_151:
        /*0048*/ 	.byte	0x04, 0x17
        /*004a*/ 	.short	(.L_153 - .L_152)
.L_152:
        /*004c*/ 	.word	0x00000000
        /*0050*/ 	.short	0x0004
        /*0052*/ 	.short	0x0020
        /*0054*/ 	.byte	0x00, 0xf5, 0x21, 0x00


	//----- nvinfo : EIATTR_KPARAM_INFO
	.align		4
.L_153:
        /*0058*/ 	.byte	0x04, 0x17
        /*005a*/ 	.short	(.L_155 - .L_154)
.L_154:
        /*005c*/ 	.word	0x00000000
        /*0060*/ 	.short	0x0003
        /*0062*/ 	.short	0x0018
        /*0064*/ 	.byte	0x00, 0xf5, 0x21, 0x00


	//----- nvinfo : EIATTR_KPARAM_INFO
	.align		4
.L_155:
        /*0068*/ 	.byte	0x04, 0x17
        /*006a*/ 	.short	(.L_157 - .L_156)
.L_156:
        /*006c*/ 	.word	0x00000000
        /*0070*/ 	.short	0x0002
        /*0072*/ 	.short	0x0010
        /*0074*/ 	.byte	0x00, 0xf5, 0x21, 0x00


	//----- nvinfo : EIATTR_KPARAM_INFO
	.align		4
.L_157:
        /*0078*/ 	.byte	0x04, 0x17
        /*007a*/ 	.short	(.L_159 - .L_158)
.L_158:
        /*007c*/ 	.word	0x00000000
        /*0080*/ 	.short	0x0001
        /*0082*/ 	.short	0x0008
        /*0084*/ 	.byte	0x00, 0xf5, 0x21, 0x00


	//----- nvinfo : EIATTR_KPARAM_INFO
	.align		4
.L_159:
        /*0088*/ 	.byte	0x04, 0x17
        /*008a*/ 	.short	(.L_161 - .L_160)
.L_160:
        /*008c*/ 	.word	0x00000000
        /*0090*/ 	.short	0x0000
        /*0092*/ 	.short	0x0000
        /*0094*/ 	.byte	0x00, 0xf5, 0x21, 0x00


	//----- nvinfo : EIATTR_SPARSE_MMA_MASK
	.align		4
.L_161:
        /*0098*/ 	.byte	0x03, 0x50
        /*009a*/ 	.short	0x0000


	//----- nvinfo : EIATTR_MAXREG_COUNT
	.align		4
        /*009c*/ 	.byte	0x03, 0x1b
        /*009e*/ 	.short	0x00ff


	//----- nvinfo : EIATTR_MERCURY_ISA_VERSION
	.align		4
        /*00a0*/ 	.byte	0x03, 0x5f
        /*00a2*/ 	.short	0x0101


	//----- nvinfo : EIATTR_VRC_CTA_INIT_COUNT
	.align		4
        /*00a4*/ 	.byte	0x02, 0x4a
	.zero		1
	.zero		1


	//----- nvinfo : EIATTR_EXIT_INSTR_OFFSETS
	.align		4
        /*00a8*/ 	.byte	0x04, 0x1c
        /*00aa*/ 	.short	(.L_163 - .L_162)


	//   ....[0]....
.L_162:
        /*00ac*/ 	.word	0x00000190


	//   ....[1]....
        /*00b0*/ 	.word	0x000001c0


	//   ....[2]....
        /*00b4*/ 	.word	0x00000360


	//   ....[3]....
        /*00b8*/ 	.word	0x00000950


	//----- nvinfo : EIATTR_CRS_STACK_SIZE
	.align		4
.L_163:
        /*00bc*/ 	.byte	0x04, 0x1e
        /*00be*/ 	.short	(.L_165 - .L_164)
.L_164:
        /*00c0*/ 	.word	0x00000000


	//----- nvinfo : EIATTR_CBANK_PARAM_SIZE
	.align		4
.L_165:
        /*00c4*/ 	.byte	0x03, 0x19
        /*00c6*/ 	.short	0x0038


	//----- nvinfo : EIATTR_PARAM_CBANK
	.align		4
        /*00c8*/ 	.byte	0x04, 0x0a
        /*00ca*/ 	.short	(.L_167 - .L_166)
	.align		4
.L_166:
        /*00cc*/ 	.word	index@(.nv.constant0._Z10build_up_bPfS_S_S_S_ffii)
        /*00d0*/ 	.short	0x0380
        /*00d2*/ 	.short	0x0038


	//----- nvinfo : EIATTR_SW_WAR
	.align		4
.L_167:
        /*00d4*/ 	.byte	0x04, 0x36
        /*00d6*/ 	.short	(.L_169 - .L_168)
.L_168:
        /*00d8*/ 	.word	0x00000008
.L_169:


//--------------------- .nv.info._Z16pressure_poissonPfS_S_ffii --------------------------
	.section	.nv.info._Z16pressure_poissonPfS_S_ffii,"",@"SHT_CUDA_INFO"
	.sectionflags	@""
	.align	4


	//----- nvinfo : EIATTR_CUDA_API_VERSION
	.align		4
        /*0000*/ 	.byte	0x04, 0x37
        /*0002*/ 	.short	(.L_171 - .L_170)
.L_170:
        /*0004*/ 	.word	0x00000082


	//----- nvinfo : EIATTR_KPARAM_INFO
	.align		4
.L_171:
        /*0008*/ 	.byte	0x04, 0x17
        /*000a*/ 	.short	(.L_173 - .L_172)
.L_172:
        /*000c*/ 	.word	0x00000000
        /*0010*/ 	.short	0x0006
        /*0012*/ 	.short	0x0024
        /*0014*/ 	.byte	0x00, 0xf0, 0x11, 0x00


	//----- nvinfo : EIATTR_KPARAM_INFO
	.align		4
.L_173:
        /*0018*/ 	.byte	0x04, 0x17
        /*001a*/ 	.short	(.L_175 - .L_174)
.L_174:
        /*001c*/ 	.word	0x00000000
        /*0020*/ 	.short	0x0005
        /*0022*/ 	.short	0x0020
        /*0024*/ 	.byte	0x00, 0xf0, 0x11, 0x00


	//----- nvinfo : EIATTR_KPARAM_INFO
	.align		4
.L_175:
        /*0028*/ 	.byte	0x04, 0x17
        /*002a*/ 	.short	(.L_177 - .L_176)
.L_176:
        /*002c*/ 	.word	0x00000000
        /*0030*/ 	.short	0x0004
        /*0032*/ 	.short	0x001c
        /*0034*/ 	.byte	0x00, 0xf0, 0x11, 0x00


	//----- nvinfo : EIATTR_KPARAM_INFO
	.align		4
.L_177:
        /*0038*/ 	.byte	0x04, 0x17
        /*003a*/ 	.short	(.L_179 - .L_178)
.L_178:
        /*003c*/ 	.word	0x00000000
        /*0040*/ 	.short	0x0003
        /*0042*/ 	.short	0x0018
        /*0044*/ 	.byte	0x00, 0xf0, 0x11, 0x00


	//----- nvinfo : EIATTR_KPARAM_INFO
	.align		4
.L_179:
        /*0048*/ 	.byte	0x04, 0x17
        /*004a*/ 	.short	(.L_181 - .L_180)
.L_180:
        /*004c*/ 	.word	0x00000000
        /*0050*/ 	.short	0x0002
        /*0052*/ 	.short	0x0010
        /*0054*/ 	.byte	0x00, 0xf5, 0x21, 0x00


	//----- nvinfo : EIATTR_KPARAM_INFO
	.align		4
.L_181:
        /*0058*/ 	.byte	0x04, 0x17
        /*005a*/ 	.short	(.L_183 - .L_182)
.L_182:
        /*005c*/ 	.word	0x00000000
        /*0060*/ 	.short	0x0001
        /*0062*/ 	.short	0x0008
        /*0064*/ 	.byte	0x00, 0xf5, 0x21, 0x00


	//----- nvinfo : EIATTR_KPARAM_INFO
	.align		4
.L_183:
        /*0068*/ 	.byte	0x04, 0x17
        /*006a*/ 	.short	(.L_185 - .L_184)
.L_184:
        /*006c*/ 	.word	0x00000000
        /*0070*/ 	.short	0x0000
        /*0072*/ 	.short	0x0000
        /*0074*/ 	.byte	0x00, 0xf5, 0x21, 0x00


	//----- nvinfo : EIATTR_SPARSE_MMA_MASK
	.align		4
.L_185:
        /*0078*/ 	.byte	0x03, 0x50
        /*007a*/ 	.short	0x0000


	//----- nvinfo : EIATTR_MAXREG_COUNT
	.align		4
        /*007c*/ 	.byte	0x03, 0x1b
        /*007e*/ 	.short	0x00ff


	//----- nvinfo : EIATTR_MERCURY_ISA_VERSION
	.align		4
        /*0080*/ 	.byte	0x03, 0x5f
        /*0082*/ 	.short	0x0101


	//----- nvinfo : EIATTR_VRC_CTA_INIT_COUNT
	.align		4
        /*0084*/ 	.byte	0x02, 0x4a
	.zero		1
	.zero		1


	//----- nvinfo : EIATTR_EXIT_INSTR_OFFSETS
	.align		4
        /*0088*/ 	.byte	0x04, 0x1c
        /*008a*/ 	.short	(.L_187 - .L_186)


	//   ....[0]....
.L_186:
        /*008c*/ 	.word	0x00000850


	//----- nvinfo : EIATTR_CRS_STACK_SIZE
	.align		4
.L_187:
        /*0090*/ 	.byte	0x04, 0x1e
        /*0092*/ 	.short	(.L_189 - .L_188)
.L_188:
        /*0094*/ 	.word	0x00000000


	//----- nvinfo : EIATTR_CBANK_PARAM_SIZE
	.align		4
.L_189:
        /*0098*/ 	.byte	0x03, 0x19
        /*009a*/ 	.short	0x0028


	//----- nvinfo : EIATTR_PARAM_CBANK
	.align		4
        /*009c*/ 	.byte	0x04, 0x0a
        /*009e*/ 	.short	(.L_191 - .L_190)
	.align		4
.L_190:
        /*00a0*/ 	.word	index@(.nv.constant0._Z16pressure_poissonPfS_S_ffii)
        /*00a4*/ 	.short	0x0380
        /*00a6*/ 	.short	0x0028


	//----- nvinfo : EIATTR_SW_WAR
	.align		4
.L_191:
        /*00a8*/ 	.byte	0x04, 0x36
        /*00aa*/ 	.short	(.L_193 - .L_192)
.L_192:
        /*00ac*/ 	.word	0x00000008
.L_193:


//--------------------- .nv.info._Z27pressure_poisson_conditionsPfS_S_ffii --------------------------
	.section	.nv.info._Z27pressure_poisson_conditionsPfS_S_ffii,"",@"SHT_CUDA_INFO"
	.sectionflags	@""
	.align	4


	//----- nvinfo : EIATTR_CUDA_API_VERSION
	.align		4
        /*0000*/ 	.byte	0x04, 0x37
        /*0002*/ 	.short	(.L_195 - .L_194)
.L_194:
        /*0004*/ 	.word	0x00000082


	//----- nvinfo : EIATTR_KPARAM_INFO
	.align		4
.L_195:
        /*0008*/ 	.byte	0x04, 0x17
        /*000a*/ 	.short	(.L_197 - .L_196)
.L_196:
        /*000c*/ 	.word	0x00000000
        /*0010*/ 	.short	0x0006
        /*0012*/ 	.short	0x0024
        /*0014*/ 	.byte	0x00, 0xf0, 0x11, 0x00


	//----- nvinfo : EIATTR_KPARAM_INFO
	.align		4
.L_197:
        /*0018*/ 	.byte	0x04, 0x17
        /*001a*/ 	.short	(.L_199 - .L_198)
.L_198:
        /*001c*/ 	.word	0x00000000
        /*0020*/ 	.short	0x0005
        /*0022*/ 	.short	0x0020
        /*0024*/ 	.byte	0x00, 0xf0, 0x11, 0x00


	//----- nvinfo : EIATTR_KPARAM_INFO
	.align		4
.L_199:
        /*0028*/ 	.byte	0x04, 0x17
        /*002a*/ 	.short	(.L_201 - .L_200)
.L_200:
        /*002c*/ 	.word	0x00000000
        /*0030*/ 	.short	0x0004
        /*0032*/ 	.short	0x001c
        /*0034*/ 	.byte	0x00, 0xf0, 0x11, 0x00


	//----- nvinfo : EIATTR_KPARAM_INFO
	.align		4
.L_201:
        /*0038*/ 	.byte	0x04, 0x17
        /*003a*/ 	.short	(.L_203 - .L_202)
.L_202:
        /*003c*/ 	.word	0x00000000
        /*0040*/ 	.short	0x0003
        /*0042*/ 	.short	0x0018
        /*0044*/ 	.byte	0x00, 0xf0, 0x11, 0x00


	//----- nvinfo : EIATTR_KPARAM_INFO
	.align		4
.L_203:
        /*0048*/ 	.byte	0x04, 0x17
        /*004a*/ 	.short	(.L_205 - .L_204)
.L_204:
        /*004c*/ 	.word	0x00000000
        /*0050*/ 	.short	0x0002
        /*0052*/ 	.short	0x0010
        /*0054*/ 	.byte	0x00, 0xf5, 0x21, 0x00


	//----- nvinfo : EIATTR_KPARAM_INFO
	.align		4
.L_205:
        /*0058*/ 	.byte	0x04, 0x17
        /*005a*/ 	.short	(.L_207 - .L_206)
.L_206:
        /*005c*/ 	.word	0x00000000
        /*0060*/ 	.short	0x0001
        /*0062*/ 	.short	0x0008
        /*0064*/ 	.byte	0x00, 0xf5, 0x21, 0x00


	//----- nvinfo : EIATTR_KPARAM_INFO
	.align		4
.L_207:
        /*0068*/ 	.byte	0x04, 0x17
        /*006a*/ 	.short	(.L_209 - .L_208)
.L_208:
        /*006c*/ 	.word	0x00000000
        /*0070*/ 	.short	0x0000
        /*0072*/ 	.short	0x0000
        /*0074*/ 	.byte	0x00, 0xf5, 0x21, 0x00


	//----- nvinfo : EIATTR_SPARSE_MMA_MASK
	.align		4
.L_209:
        /*0078*/ 	.byte	0x03, 0x50
        /*007a*/ 	.short	0x0000


	//----- nvinfo : EIATTR_MAXREG_COUNT
	.align		4
        /*007c*/ 	.byte	0x03, 0x1b
        /*007e*/ 	.short	0x00ff


	//----- nvinfo : EIATTR_NUM_BARRIERS
	.align		4
        /*0080*/ 	.byte	0x02, 0x4c
        /*0082*/ 	.byte	0x01
	.zero		1


	//----- nvinfo : EIATTR_MERCURY_ISA_VERSION
	.align		4
        /*0084*/ 	.byte	0x03, 0x5f
        /*0086*/ 	.short	0x0101


	//----- nvinfo : EIATTR_VRC_CTA_INIT_COUNT
	.align		4
        /*0088*/ 	.byte	0x02, 0x4a
	.zero		1
	.zero		1


	//----- nvinfo : EIATTR_EXIT_INSTR_OFFSETS
	.align		4
        /*008c*/ 	.byte	0x04, 0x1c
        /*008e*/ 	.short	(.L_211 - .L_210)


	//   ....[0]....
.L_210:
        /*0090*/ 	.word	0x00000080


	//   ....[1]....
        /*0094*/ 	.word	0x00000420


	//   ....[2]....
        /*0098*/ 	.word	0x00000440


	//----- nvinfo : EIATTR_CRS_STACK_SIZE
	.align		4
.L_211:
        /*009c*/ 	.byte	0x04, 0x1e
        /*009e*/ 	.short	(.L_213 - .L_212)
.L_212:
        /*00a0*/ 	.word	0x00000000


	//----- nvinfo : EIATTR_CBANK_PARAM_SIZE
	.align		4
.L_213:
        /*00a4*/ 	.byte	0x03, 0x19
        /*00a6*/ 	.short	0x0028


	//----- nvinfo : EIATTR_PARAM_CBANK
	.align		4
        /*00a8*/ 	.byte	0x04, 0x0a
        /*00aa*/ 	.short	(.L_215 - .L_214)
	.align		4
.L_214:
        /*00ac*/ 	.word	index@(.nv.constant0._Z27pressure_poisson_conditionsPfS_S_ffii)
        /*00b0*/ 	.short	0x0380
        /*00b2*/ 	.short	0x0028


	//----- nvinfo : EIATTR_SW_WAR
	.align		4
.L_215:
        /*00b4*/ 	.byte	0x04, 0x36
        /*00b6*/ 	.short	(.L_217 - .L_216)
.L_216:
        /*00b8*/ 	.word	0x00000008
.L_217:


//--------------------- .nv.info._Z5rangePfffi    --------------------------
	.section	.nv.info._Z5rangePfffi,"",@"SHT_CUDA_INFO"
	.sectionflags	@""
	.align	4


	//----- nvinfo : EIATTR_CUDA_API_VERSION
	.align		4
        /*0000*/ 	.byte	0x04, 0x37
        /*0002*/ 	.short	(.L_219 - .L_218)
.L_218:
        /*0004*/ 	.word	0x00000082


	//----- nvinfo : EIATTR_KPARAM_INFO
	.align		4
.L_219:
        /*0008*/ 	.byte	0x04, 0x17
        /*000a*/ 	.short	(.L_221 - .L_220)
.L_220:
        /*000c*/ 	.word	0x00000000
        /*0010*/ 	.short	0x0003
        /*0012*/ 	.short	0x0010
        /*0014*/ 	.byte	0x00, 0xf0, 0x11, 0x00


	//----- nvinfo : EIATTR_KPARAM_INFO
	.align		4
.L_221:
        /*0018*/ 	.byte	0x04, 0x17
        /*001a*/ 	.short	(.L_223 - .L_222)
.L_222:
        /*001c*/ 	.word	0x00000000
        /*0020*/ 	.short	0x0002
        /*0022*/ 	.short	0x000c
        /*0024*/ 	.byte	0x00, 0xf0, 0x11, 0x00


	//----- nvinfo : EIATTR_KPARAM_INFO
	.align		4
.L_223:
        /*0028*/ 	.byte	0x04, 0x17
        /*002a*/ 	.short	(.L_225 - .L_224)
.L_224:
        /*002c*/ 	.word	0x00000000
        /*0030*/ 	.short	0x0001
        /*0032*/ 	.short	0x0008
        /*0034*/ 	.byte	0x00, 0xf0, 0x11, 0x00


	//----- nvinfo : EIATTR_KPARAM_INFO
	.align		4
.L_225:
        /*0038*/ 	.byte	0x04, 0x17
        /*003a*/ 	.short	(.L_227 - .L_226)
.L_226:
        /*003c*/ 	.word	0x00000000
        /*0040*/ 	.short	0x0000
        /*0042*/ 	.short	0x0000
        /*0044*/ 	.byte	0x00, 0xf5, 0x21, 0x00


	//----- nvinfo : EIATTR_SPARSE_MMA_MASK
	.align		4
.L_227:
        /*0048*/ 	.byte	0x03, 0x50
        /*004a*/ 	.short	0x0000


	//----- nvinfo : EIATTR_MAXREG_COUNT
	.align		4
        /*004c*/ 	.byte	0x03, 0x1b
        /*004e*/ 	.short	0x00ff


	//----- nvinfo : EIATTR_MERCURY_ISA_VERSION
	.align		4
        /*0050*/ 	.byte	0x03, 0x5f
        /*0052*/ 	.short	0x0101


	//----- nvinfo : EIATTR_VRC_CTA_INIT_COUNT
	.align		4
        /*0054*/ 	.byte	0x02, 0x4a
	.zero		1
	.zero		1


	//----- nvinfo : EIATTR_EXIT_INSTR_OFFSETS
	.align		4
        /*0058*/ 	.byte	0x04, 0x1c
        /*005a*/ 	.short	(.L_229 - .L_228)


	//   ....[0]....
.L_228:
        /*005c*/ 	.word	0x00000160


	//   ....[1]....
        /*0060*/ 	.word	0x000001e0


	//----- nvinfo : EIATTR_CRS_STACK_SIZE
	.align		4
.L_229:
        /*0064*/ 	.byte	0x04, 0x1e
        /*0066*/ 	.short	(.L_231 - .L_230)
.L_230:
        /*0068*/ 	.word	0x00000000


	//----- nvinfo : EIATTR_CBANK_PARAM_SIZE
	.align		4
.L_231:
        /*006c*/ 	.byte	0x03, 0x19
        /*006e*/ 	.short	0x0014


	//----- nvinfo : EIATTR_PARAM_CBANK
	.align		4
        /*0070*/ 	.byte	0x04, 0x0a
        /*0072*/ 	.short	(.L_233 - .L_232)
	.align		4
.L_232:
        /*0074*/ 	.word	index@(.nv.constant0._Z5rangePfffi)
        /*0078*/ 	.short	0x0380
        /*007a*/ 	.short	0x0014


	//----- nvinfo : EIATTR_SW_WAR
	.align		4
.L_233:
        /*007c*/ 	.byte	0x04, 0x36
        /*007e*/ 	.short	(.L_235 - .L_234)
.L_234:
        /*0080*/ 	.word	0x00000008
.L_235:


//--------------------- .nv.callgraph             --------------------------
	.section	.nv.callgraph,"",@"SHT_CUDA_CALLGRAPH"
	.align	4
	.sectionentsize	8
	.align		4
        /*0000*/ 	.word	0x00000000
	.align		4
        /*0004*/ 	.word	0xffffffff
	.align		4
        /*0008*/ 	.word	0x00000000
	.align		4
        /*000c*/ 	.word	0xfffffffe
	.align		4
        /*0010*/ 	.word	0x00000000
	.align		4
        /*0014*/ 	.word	0xfffffffd
	.align		4
        /*0018*/ 	.word	0x00000000
	.align		4
        /*001c*/ 	.word	0xfffffffc


//--------------------- .text._Z15cavity_flow_opsiPfS_S_S_fffS_ffii --------------------------
	.section	.text._Z15cavity_flow_opsiPfS_S_S_fffS_ffii,"ax",@progbits
	.align	128
        .global         _Z15cavity_flow_opsiPfS_S_S_fffS_ffii
        .type           _Z15cavity_flow_opsiPfS_S_S_fffS_ffii,@function
        .size           _Z15cavity_flow_opsiPfS_S_S_fffS_ffii,(.L_x_88 - _Z15cavity_flow_opsiPfS_S_S_fffS_ffii)
        .other          _Z15cavity_flow_opsiPfS_S_S_fffS_ffii,@"STO_CUDA_ENTRY STV_DEFAULT"
_Z15cavity_flow_opsiPfS_S_S_fffS_ffii:
.text._Z15cavity_flow_opsiPfS_S_S_fffS_ffii:
[----:B------:R-:W-:Y:S08]  /*0000*/  LDC R1, c[0x0][0x37c] ;  /* 0x0000df00ff017b82 */ /* 0x000ff00000000800 */
[----:B------:R-:W0:Y:S01]  /*0010*/  LDC R9, c[0x0][0x3c8] ;  /* 0x0000f200ff097b82 */ /* 0x000e220000000800 */
[----:B------:R-:W1:Y:S07]  /*0020*/  S2R R5, SR_TID.X ;  /* 0x0000000000057919 */ /* 0x000e6e0000002100 */
[----:B------:R-:W1:Y:S08]  /*0030*/  S2UR UR4, SR_CTAID.X ;  /* 0x00000000000479c3 */ /* 0x000e700000002500 */
[----:B------:R-:W1:Y:S01]  /*0040*/  LDC R30, c[0x0][0x360] ;  /* 0x0000d800ff1e7b82 */ /* 0x000e620000000800 */
[----:B0-----:R-:W-:-:S04]  /*0050*/  IABS R7, R9 ;  /* 0x0000000900077213 */ /* 0x001fc80000000000 */
[----:B------:R-:W0:Y:S01]  /*0060*/  I2F.RP R0, R7 ;  /* 0x0000000700007306 */ /* 0x000e220000209400 */
[----:B-1----:R-:W-:-:S07]  /*0070*/  IMAD R30, R30, UR4, R5 ;  /* 0x000000041e1e7c24 */ /* 0x002fce000f8e0205 */
[----:B0-----:R-:W0:Y:S02]  /*0080*/  MUFU.RCP R0, R0 ;  /* 0x0000000000007308 */ /* 0x001e240000001000 */
[----:B0-----:R-:W-:Y:S01]  /*0090*/  VIADD R2, R0, 0xffffffe ;  /* 0x0ffffffe00027836 */ /* 0x001fe20000000000 */
[----:B------:R-:W-:-:S05]  /*00a0*/  IABS R0, R30 ;  /* 0x0000001e00007213 */ /* 0x000fca0000000000 */
[----:B------:R0:W1:Y:S02]  /*00b0*/  F2I.FTZ.U32.TRUNC.NTZ R3, R2 ;  /* 0x0000000200037305 */ /* 0x000064000021f000 */
[----:B0-----:R-:W-:Y:S02]  /*00c0*/  IMAD.MOV.U32 R2, RZ, RZ, RZ ;  /* 0x000000ffff027224 */ /* 0x001fe400078e00ff */
[----:B-1----:R-:W-:-:S04]  /*00d0*/  IMAD.MOV R4, RZ, RZ, -R3 ;  /* 0x000000ffff047224 */ /* 0x002fc800078e0a03 */
[----:B------:R-:W-:-:S04]  /*00e0*/  IMAD R5, R4, R7, RZ ;  /* 0x0000000704057224 */ /* 0x000fc800078e02ff */
[----:B------:R-:W-:Y:S01]  /*00f0*/  IMAD.HI.U32 R3, R3, R5, R2 ;  /* 0x0000000503037227 */ /* 0x000fe200078e0002 */
[----:B------:R-:W-:-:S04]  /*0100*/  LOP3.LUT R2, R30, R9, RZ, 0x3c, !PT ;  /* 0x000000091e027212 */ /* 0x000fc800078e3cff */
[----:B------:R-:W-:Y:S01]  /*0110*/  ISETP.GE.AND P2, PT, R2, RZ, PT ;  /* 0x000000ff0200720c */ /* 0x000fe20003f46270 */
[----:B------:R-:W-:Y:S01]  /*0120*/  IMAD.HI.U32 R3, R3, R0, RZ ;  /* 0x0000000003037227 */ /* 0x000fe200078e00ff */
[----:B------:R-:W-:-:S03]  /*0130*/  LOP3.LUT R2, RZ, R9, RZ, 0x33, !PT ;  /* 0x00000009ff027212 */ /* 0x000fc600078e33ff */
[----:B------:R-:W-:-:S04]  /*0140*/  IMAD.MOV R4, RZ, RZ, -R3 ;  /* 0x000000ffff047224 */ /* 0x000fc800078e0a03 */
[----:B------:R-:W-:-:S05]  /*0150*/  IMAD R0, R7, R4, R0 ;  /* 0x0000000407007224 */ /* 0x000fca00078e0200 */
[----:B------:R-:W-:-:S13]  /*0160*/  ISETP.GT.U32.AND P1, PT, R7, R0, PT ;  /* 0x000000000700720c */ /* 0x000fda0003f24070 */
[----:B------:R-:W-:Y:S02]  /*0170*/  @!P1 IMAD.IADD R0, R0, 0x1, -R7 ;  /* 0x0000000100009824 */ /* 0x000fe400078e0a07 */
[----:B------:R-:W-:-:S03]  /*0180*/  @!P1 VIADD R3, R3, 0x1 ;  /* 0x0000000103039836 */ /* 0x000fc60000000000 */
[----:B------:R-:W-:-:S13]  /*0190*/  ISETP.GE.U32.AND P0, PT, R0, R7, PT ;  /* 0x000000070000720c */ /* 0x000fda0003f06070 */
[----:B------:R-:W-:Y:S01]  /*01a0*/  @P0 VIADD R3, R3, 0x1 ;  /* 0x0000000103030836 */ /* 0x000fe20000000000 */
[----:B------:R-:W-:-:S03]  /*01b0*/  ISETP.NE.AND P0, PT, R9, RZ, PT ;  /* 0x000000ff0900720c */ /* 0x000fc60003f05270 */
[----:B------:R-:W-:-:S05]  /*01c0*/  @!P2 IMAD.MOV R3, RZ, RZ, -R3 ;  /* 0x000000ffff03a224 */ /* 0x000fca00078e0a03 */
[----:B------:R-:W-:-:S04]  /*01d0*/  SEL R4, R2, R3, !P0 ;  /* 0x0000000302047207 */ /* 0x000fc80004000000 */
[----:B------:R-:W-:-:S13]  /*01e0*/  ISETP.NE.AND P1, PT, R4, RZ, PT ;  /* 0x000000ff0400720c */ /* 0x000fda0003f25270 */
[----:B------:R-:W-:Y:S05]  /*01f0*/  @!P1 EXIT ;  /* 0x000000000000994d */ /* 0x000fea0003800000 */
[----:B------:R-:W-:Y:S01]  /*0200*/  ISETP.GE.AND P2, PT, R30, RZ, PT ;  /* 0x000000ff1e00720c */ /* 0x000fe20003f46270 */
[----:B------:R-:W-:Y:S01]  /*0210*/  IMAD.IADD R3, R0, 0x1, -R7 ;  /* 0x0000000100037824 */ /* 0x000fe200078e0a07 */
[----:B------:R-:W-:Y:S01]  /*0220*/  ISETP.GT.U32.AND P1, PT, R7, R0, PT ;  /* 0x000000000700720c */ /* 0x000fe20003f24070 */
[----:B------:R-:W-:-:S03]  /*0230*/  VIADD R5, R9, 0xffffffff ;  /* 0xffffffff09057836 */ /* 0x000fc60000000000 */
[----:B------:R-:W-:-:S07]  /*0240*/  SEL R3, R3, R0, !P1 ;  /* 0x0000000003037207 */ /* 0x000fce0004800000 */
[----:B------:R-:W-:-:S04]  /*0250*/  @!P2 IADD3 R3, PT, PT, -R3, RZ, RZ ;  /* 0x000000ff0303a210 */ /* 0x000fc80007ffe1ff */
[----:B------:R-:W-:-:S04]  /*0260*/  SEL R2, R2, R3, !P0 ;  /* 0x0000000302027207 */ /* 0x000fc80004000000 */
[----:B------:R-:W-:-:S04]  /*0270*/  ISETP.NE.AND P0, PT, R2, R5, PT ;  /* 0x000000050200720c */ /* 0x000fc80003f05270 */
[----:B------:R-:W-:-:S04]  /*0280*/  ISETP.EQ.OR P0, PT, R4, R5, !P0 ;  /* 0x000000050400720c */ /* 0x000fc80004702670 */
[----:B------:R-:W-:-:S13]  /*0290*/  ISETP.EQ.OR P0, PT, R2, RZ, P0 ;  /* 0x000000ff0200720c */ /* 0x000fda0000702670 */
[----:B------:R-:W-:Y:S05]  /*02a0*/  @P0 EXIT ;  /* 0x000000000000094d */ /* 0x000fea0003800000 */
[----:B------:R-:W0:Y:S02]  /*02b0*/  LDCU UR4, c[0x0][0x3cc] ;  /* 0x00007980ff0477ac */ /* 0x000e240008000800 */
[----:B0-----:R-:W-:-:S05]  /*02c0*/  IMAD R3, R9, UR4, RZ ;  /* 0x0000000409037c24 */ /* 0x001fca000f8e02ff */
[----:B------:R-:W-:-:S04]  /*02d0*/  ISETP.GE.AND P0, PT, R30, R3, PT ;  /* 0x000000031e00720c */ /* 0x000fc80003f06270 */
[----:B------:R-:W-:-:S13]  /*02e0*/  ISETP.LT.OR P0, PT, R30, 0x1, P0 ;  /* 0x000000011e00780c */ /* 0x000fda0000701670 */
[----:B------:R-:W-:Y:S05]  /*02f0*/  @P0 BRA `(.L_x_0) ;  /* 0x0000001000fc0947 */ /* 0x000fea0003800000 */
[----:B------:R-:W0:Y:S08]  /*0300*/  LDC.64 R10, c[0x0][0x358] ;  /* 0x0000d600ff0a7b82 */ /* 0x000e300000000a00 */
[----:B------:R-:W1:Y:S08]  /*0310*/  LDC.64 R12, c[0x0][0x398] ;  /* 0x0000e600ff0c7b82 */ /* 0x000e700000000a00 */
[----:B------:R-:W2:Y:S01]  /*0320*/  LDC.64 R16, c[0x0][0x3a8] ;  /* 0x0000ea00ff107b82 */ /* 0x000ea20000000a00 */
[----:B0-----:R-:W-:-:S02]  /*0330*/  R2UR UR4, R10 ;  /* 0x000000000a0472ca */ /* 0x001fc400000e0000 */
[----:B------:R-:W-:Y:S01]  /*0340*/  R2UR UR5, R11 ;  /* 0x000000000b0572ca */ /* 0x000fe200000e0000 */
[----:B-1----:R-:W-:-:S12]  /*0350*/  IMAD.WIDE.U32 R12, R30, 0x4, R12 ;  /* 0x000000041e0c7825 */ /* 0x002fd800078e000c */
[----:B------:R-:W3:Y:S01]  /*0360*/  LDG.E R4, desc[UR4][R12.64] ;  /* 0x000000040c047981 */ /* 0x000ee2000c1e1900 */
[----:B--2---:R-:W0:Y:S01]  /*0370*/  MUFU.RCP R0, R17 ;  /* 0x0000001100007308 */ /* 0x004e220000001000 */
[----:B------:R-:W-:Y:S01]  /*0380*/  BSSY.RECONVERGENT B0, `(.L_x_1) ;  /* 0x000000d000007945 */ /* 0x000fe20003800200 */
[----:B0-----:R-:W-:-:S04]  /*0390*/  FFMA R3, R0, -R17, 1 ;  /* 0x3f80000000037423 */ /* 0x001fc80000000811 */
[----:B------:R-:W-:Y:S01]  /*03a0*/  FFMA R3, R0, R3, R0 ;  /* 0x0000000300037223 */ /* 0x000fe20000000000 */
[----:B---3--:R-:W-:-:S04]  /*03b0*/  FMUL R16, R4, R16 ;  /* 0x0000001004107220 */ /* 0x008fc80000400000 */
[----:B------:R-:W0:Y:S01]  /*03c0*/  FCHK P0, R16, R17 ;  /* 0x0000001110007302 */ /* 0x000e220000000000 */
[----:B------:R-:W-:-:S04]  /*03d0*/  FFMA R0, R16, R3, RZ ;  /* 0x0000000310007223 */ /* 0x000fc800000000ff */
[----:B------:R-:W-:-:S04]  /*03e0*/  FFMA R2, R0, -R17, R16 ;  /* 0x8000001100027223 */ /* 0x000fc80000000010 */
[----:B------:R-:W-:Y:S01]  /*03f0*/  FFMA R5, R3, R2, R0 ;  /* 0x0000000203057223 */ /* 0x000fe20000000000 */
[----:B0-----:R-:W-:Y:S06]  /*0400*/  @!P0 BRA `(.L_x_2) ;  /* 0x0000000000108947 */ /* 0x001fec0003800000 */
[----:B------:R-:W0:Y:S01]  /*0410*/  LDCU UR4, c[0x0][0x3ac] ;  /* 0x00007580ff0477ac */ /* 0x000e220008000800 */
[----:B------:R-:W-:Y:S01]  /*0420*/  MOV R24, 0x450 ;  /* 0x0000045000187802 */ /* 0x000fe20000000f00 */
[----:B0-----:R-:W-:-:S07]  /*0430*/  IMAD.U32 R5, RZ, RZ, UR4 ;  /* 0x00000004ff057e24 */ /* 0x001fce000f8e00ff */
[----:B------:R-:W-:Y:S05]  /*0440*/  CALL.REL.NOINC `($__internal_1_$__cuda_sm3x_div_rn_noftz_f32_slowpath) ;  /* 0x0000001800207944 */ /* 0x000fea0003c00000 */
.L_x_2:
[----:B------:R-:W-:Y:S05]  /*0450*/  BSYNC.RECONVERGENT B0 ;  /* 0x0000000000007941 */ /* 0x000fea0003800200 */
.L_x_1:
[----:B------:R-:W0:Y:S01]  /*0460*/  LDC.64 R14, c[0x0][0x3a0] ;  /* 0x0000e800ff0e7b82 */ /* 0x000e220000000a00 */
[----:B------:R-:W-:Y:S01]  /*0470*/  R2UR UR6, R10 ;  /* 0x000000000a0672ca */ /* 0x000fe200000e0000 */
[----:B------:R-:W-:Y:S01]  /*0480*/  VIADD R9, R30, 0xffffffff ;  /* 0xffffffff1e097836 */ /* 0x000fe20000000000 */
[C---:B------:R-:W-:Y:S02]  /*0490*/  R2UR UR7, R11.reuse ;  /* 0x000000000b0772ca */ /* 0x040fe400000e0000 */
[----:B------:R-:W-:Y:S02]  /*04a0*/  R2UR UR4, R10 ;  /* 0x000000000a0472ca */ /* 0x000fe400000e0000 */
[----:B------:R-:W-:Y:S01]  /*04b0*/  R2UR UR5, R11 ;  /* 0x000000000b0572ca */ /* 0x000fe200000e0000 */
[----:B------:R-:W1:Y:S08]  /*04c0*/  LDC.64 R2, c[0x0][0x398] ;  /* 0x0000e600ff027b82 */ /* 0x000e700000000a00 */
[----:B------:R-:W2:Y:S01]  /*04d0*/  LDC R19, c[0x0][0x3b0] ;  /* 0x0000ec00ff137b82 */ /* 0x000ea20000000800 */
[----:B0-----:R-:W-:-:S05]  /*04e0*/  IMAD.WIDE.U32 R14, R30, 0x4, R14 ;  /* 0x000000041e0e7825 */ /* 0x001fca00078e000e */
[----:B------:R-:W3:Y:S01]  /*04f0*/  LDG.E R16, desc[UR6][R14.64] ;  /* 0x000000060e107981 */ /* 0x000ee2000c1e1900 */
[----:B-1----:R-:W-:-:S05]  /*0500*/  IMAD.WIDE.U32 R2, R9, 0x4, R2 ;  /* 0x0000000409027825 */ /* 0x002fca00078e0002 */
[----:B------:R-:W4:Y:S01]  /*0510*/  LDG.E R0, desc[UR4][R2.64] ;  /* 0x0000000402007981 */ /* 0x000f22000c1e1900 */
[----:B------:R-:W3:Y:S01]  /*0520*/  LDCU UR4, c[0x0][0x3a8] ;  /* 0x00007500ff0477ac */ /* 0x000ee20008000800 */
[----:B------:R-:W-:Y:S01]  /*0530*/  BSSY.RECONVERGENT B0, `(.L_x_3) ;  /* 0x0000011000007945 */ /* 0x000fe20003800200 */
[----:B--2---:R-:W0:Y:S02]  /*0540*/  MUFU.RCP R6, R19 ;  /* 0x0000001300067308 */ /* 0x004e240000001000 */
[----:B0-----:R-:W-:-:S04]  /*0550*/  FFMA R7, R6, -R19, 1 ;  /* 0x3f80000006077423 */ /* 0x001fc80000000813 */
[----:B------:R-:W-:Y:S01]  /*0560*/  FFMA R17, R6, R7, R6 ;  /* 0x0000000706117223 */ /* 0x000fe20000000006 */
[----:B---3--:R-:W-:-:S04]  /*0570*/  FMUL R16, R16, UR4 ;  /* 0x0000000410107c20 */ /* 0x008fc80008400000 */
[----:B------:R-:W0:Y:S01]  /*0580*/  FCHK P0, R16, R19 ;  /* 0x0000001310007302 */ /* 0x000e220000000000 */
[----:B------:R-:W-:Y:S01]  /*0590*/  FFMA R6, R16, R17, RZ ;  /* 0x0000001110067223 */ /* 0x000fe200000000ff */
[----:B----4-:R-:W-:-:S03]  /*05a0*/  FADD R7, R4, -R0 ;  /* 0x8000000004077221 */ /* 0x010fc60000000000 */
[----:B------:R-:W-:Y:S01]  /*05b0*/  FFMA R8, R6, -R19, R16 ;  /* 0x8000001306087223 */ /* 0x000fe20000000010 */
[----:B------:R-:W-:-:S03]  /*05c0*/  FFMA R3, R7, -R5, R4 ;  /* 0x8000000507037223 */ /* 0x000fc60000000004 */
[----:B------:R-:W-:Y:S01]  /*05d0*/  FFMA R18, R17, R8, R6 ;  /* 0x0000000811127223 */ /* 0x000fe20000000006 */
[----:B0-----:R-:W-:Y:S06]  /*05e0*/  @!P0 BRA `(.L_x_4) ;  /* 0x0000000000148947 */ /* 0x001fec0003800000 */
[----:B------:R-:W0:Y:S01]  /*05f0*/  LDCU UR4, c[0x0][0x3b0] ;  /* 0x00007600ff0477ac */ /* 0x000e220008000800 */
[----:B------:R-:W-:Y:S01]  /*0600*/  MOV R24, 0x630 ;  /* 0x0000063000187802 */ /* 0x000fe20000000f00 */
[----:B0-----:R-:W-:-:S07]  /*0610*/  IMAD.U32 R5, RZ, RZ, UR4 ;  /* 0x00000004ff057e24 */ /* 0x001fce000f8e00ff */
[----:B------:R-:W-:Y:S05]  /*0620*/  CALL.REL.NOINC `($__internal_1_$__cuda_sm3x_div_rn_noftz_f32_slowpath) ;  /* 0x0000001400a87944 */ /* 0x000fea0003c00000 */
[----:B------:R-:W-:-:S07]  /*0630*/  IMAD.MOV.U32 R18, RZ, RZ, R5 ;  /* 0x000000ffff127224 */ /* 0x000fce00078e0005 */
.L_x_4:
[----:B------:R-:W-:Y:S05]  /*0640*/  BSYNC.RECONVERGENT B0 ;  /* 0x0000000000007941 */ /* 0x000fea0003800200 */
.L_x_3:
[----:B------:R-:W0:Y:S01]  /*0650*/  LDC.64 R16, c[0x0][0x398] ;  /* 0x0000e600ff107b82 */ /* 0x000e220000000a00 */
[----:B------:R-:W1:Y:S01]  /*0660*/  LDCU UR4, c[0x0][0x3c8] ;  /* 0x00007900ff0477ac */ /* 0x000e620008000800 */
[----:B------:R-:W-:Y:S02]  /*0670*/  R2UR UR6, R10 ;  /* 0x000000000a0672ca */ /* 0x000fe400000e0000 */
[----:B------:R-:W-:-:S04]  /*0680*/  R2UR UR7, R11 ;  /* 0x000000000b0772ca */ /* 0x000fc800000e0000 */
[----:B------:R-:W2:Y:S01]  /*0690*/  LDC R6, c[0x0][0x3c0] ;  /* 0x0000f000ff067b82 */ /* 0x000ea20000000800 */
[----:B-1----:R-:W-:Y:S01]  /*06a0*/  VIADD R8, R30, -UR4 ;  /* 0x800000041e087c36 */ /* 0x002fe20008000000 */
[----:B------:R-:W1:Y:S03]  /*06b0*/  LDCU.64 UR4, c[0x0][0x3a8] ;  /* 0x00007500ff0477ac */ /* 0x000e660008000a00 */
[----:B0-----:R-:W-:-:S05]  /*06c0*/  IMAD.WIDE R16, R8, 0x4, R16 ;  /* 0x0000000408107825 */ /* 0x001fca00078e0210 */
[----:B------:R0:W3:Y:S01]  /*06d0*/  LDG.E R7, desc[UR6][R16.64] ;  /* 0x0000000610077981 */ /* 0x0000e2000c1e1900 */
[----:B--2---:R-:W-:-:S04]  /*06e0*/  FADD R6, R6, R6 ;  /* 0x0000000606067221 */ /* 0x004fc80000000000 */
[----:B-1----:R-:W-:Y:S01]  /*06f0*/  FMUL R5, R6, UR5 ;  /* 0x0000000506057c20 */ /* 0x002fe20008400000 */
[----:B------:R-:W-:-:S03]  /*0700*/  IMAD.U32 R20, RZ, RZ, UR4 ;  /* 0x00000004ff147e24 */ /* 0x000fc6000f8e00ff */
[----:B------:R-:W1:Y:S08]  /*0710*/  MUFU.RCP R2, R5 ;  /* 0x0000000500027308 */ /* 0x000e700000001000 */
[----:B------:R-:W2:Y:S01]  /*0720*/  FCHK P0, R20, R5 ;  /* 0x0000000514007302 */ /* 0x000ea20000000000 */
[----:B-1----:R-:W-:-:S04]  /*0730*/  FFMA R19, -R5, R2, 1 ;  /* 0x3f80000005137423 */ /* 0x002fc80000000102 */
[----:B------:R-:W-:-:S04]  /*0740*/  FFMA R2, R2, R19, R2 ;  /* 0x0000001302027223 */ /* 0x000fc80000000002 */
[----:B------:R-:W-:-:S04]  /*0750*/  FFMA R19, R2, UR4, RZ ;  /* 0x0000000402137c23 */ /* 0x000fc800080000ff */
[----:B0-----:R-:W-:-:S04]  /*0760*/  FFMA R17, -R5, R19, UR4 ;  /* 0x0000000405117e23 */ /* 0x001fc80008000113 */
[----:B------:R-:W-:Y:S01]  /*0770*/  FFMA R24, R2, R17, R19 ;  /* 0x0000001102187223 */ /* 0x000fe20000000013 */
[----:B---3--:R-:W-:-:S04]  /*0780*/  FADD R16, R4, -R7 ;  /* 0x8000000704107221 */ /* 0x008fc80000000000 */
[----:B------:R-:W-:Y:S01]  /*0790*/  FFMA R3, R16, -R18, R3 ;  /* 0x8000001210037223 */ /* 0x000fe20000000003 */
[----:B--2---:R-:W-:Y:S06]  /*07a0*/  @!P0 BRA `(.L_x_5) ;  /* 0x0000000000148947 */ /* 0x004fec0003800000 */
[----:B------:R-:W0:Y:S01]  /*07b0*/  LDCU UR4, c[0x0][0x3a8] ;  /* 0x00007500ff0477ac */ /* 0x000e220008000800 */
[----:B------:R-:W-:Y:S01]  /*07c0*/  MOV R24, 0x7f0 ;  /* 0x000007f000187802 */ /* 0x000fe20000000f00 */
[----:B0-----:R-:W-:-:S07]  /*07d0*/  IMAD.U32 R16, RZ, RZ, UR4 ;  /* 0x00000004ff107e24 */ /* 0x001fce000f8e00ff */
[----:B------:R-:W-:Y:S05]  /*07e0*/  CALL.REL.NOINC `($__internal_1_$__cuda_sm3x_div_rn_noftz_f32_slowpath) ;  /* 0x0000001400387944 */ /* 0x000fea0003c00000 */
[----:B------:R-:W-:-:S07]  /*07f0*/  MOV R24, R5 ;  /* 0x0000000500187202 */ /* 0x000fce0000000f00 */
.L_x_5:
[----:B------:R-:W0:Y:S01]  /*0800*/  LDC.64 R18, c[0x0][0x3b8] ;  /* 0x0000ee00ff127b82 */ /* 0x000e220000000a00 */
[C---:B------:R-:W-:Y:S02]  /*0810*/  R2UR UR4, R10.reuse ;  /* 0x000000000a0472ca */ /* 0x040fe400000e0000 */
[C---:B------:R-:W-:Y:S02]  /*0820*/  R2UR UR5, R11.reuse ;  /* 0x000000000b0572ca */ /* 0x040fe400000e0000 */
[----:B------:R-:W-:Y:S02]  /*0830*/  R2UR UR6, R10 ;  /* 0x000000000a0672ca */ /* 0x000fe400000e0000 */
[----:B------:R-:W-:Y:S01]  /*0840*/  R2UR UR7, R11 ;  /* 0x000000000b0772ca */ /* 0x000fe200000e0000 */
[----:B0-----:R-:W-:-:S04]  /*0850*/  IMAD.WIDE.U32 R16, R30, 0x4, R18 ;  /* 0x000000041e107825 */ /* 0x001fc800078e0012 */
[----:B------:R-:W-:-:S04]  /*0860*/  IMAD.WIDE.U32 R18, R9, 0x4, R18 ;  /* 0x0000000409127825 */ /* 0x000fc800078e0012 */
[----:B------:R-:W2:Y:S01]  /*0870*/  LDG.E R16, desc[UR4][R16.64+0x4] ;  /* 0x0000040410107981 */ /* 0x000ea2000c1e1900 */
[----:B------:R-:W0:Y:S03]  /*0880*/  LDCU UR4, c[0x0][0x3ac] ;  /* 0x00007580ff0477ac */ /* 0x000e260008000800 */
[----:B------:R-:W2:Y:S01]  /*0890*/  LDG.E R19, desc[UR6][R18.64] ;  /* 0x0000000612137981 */ /* 0x000ea2000c1e1900 */
[----:B------:R-:W-:Y:S01]  /*08a0*/  MOV R31, 0x920 ;  /* 0x00000920001f7802 */ /* 0x000fe20000000f00 */
[----:B0-----:R-:W0:Y:S02]  /*08b0*/  F2F.F64.F32 R22, UR4 ;  /* 0x0000000400167d10 */ /* 0x001e240008201800 */
[----:B0-----:R-:W-:-:S10]  /*08c0*/  DADD R20, -RZ, |R22| ;  /* 0x00000000ff147229 */ /* 0x001fd40000000516 */
[----:B------:R-:W-:Y:S02]  /*08d0*/  IMAD.MOV.U32 R2, RZ, RZ, R20 ;  /* 0x000000ffff027224 */ /* 0x000fe400078e0014 */
[----:B------:R-:W-:Y:S02]  /*08e0*/  IMAD.MOV.U32 R36, RZ, RZ, R21 ;  /* 0x000000ffff247224 */ /* 0x000fe400078e0015 */
[----:B--2---:R-:W-:-:S04]  /*08f0*/  FADD R26, R16, -R19 ;  /* 0x80000013101a7221 */ /* 0x004fc80000000000 */
[----:B------:R-:W-:-:S07]  /*0900*/  FFMA R5, R26, -R24, R3 ;  /* 0x800000181a057223 */ /* 0x000fce0000000003 */
[----:B------:R-:W-:Y:S05]  /*0910*/  CALL.REL.NOINC `($_Z15cavity_flow_opsiPfS_S_S_fffS_ffii$__internal_accurate_pow) ;  /* 0x0000001800907944 */ /* 0x000fea0003c00000 */
[----:B------:R-:W-:Y:S01]  /*0920*/  R2UR UR4, R10 ;  /* 0x000000000a0472ca */ /* 0x000fe200000e0000 */
[----:B------:R-:W0:Y:S01]  /*0930*/  LDC R24, c[0x0][0x3ac] ;  /* 0x0000eb00ff187b82 */ /* 0x000e220000000800 */
[----:B------:R-:W-:-:S13]  /*0940*/  R2UR UR5, R11 ;  /* 0x000000000b0572ca */ /* 0x000fda00000e0000 */
[----:B------:R-:W2:Y:S01]  /*0950*/  LDG.E R25, desc[UR4][R12.64+0x4] ;  /* 0x000004040c197981 */ /* 0x000ea2000c1e1900 */
[----:B------:R-:W1:Y:S01]  /*0960*/  LDCU UR4, c[0x0][0x3b0] ;  /* 0x00007600ff0477ac */ /* 0x000e620008000800 */
[----:B------:R-:W-:Y:S01]  /*0970*/  DADD R16, R22, 2 ;  /* 0x4000000016107429 */ /* 0x000fe20000000000 */
[----:B------:R-:W-:Y:S01]  /*0980*/  FADD R4, R4, R4 ;  /* 0x0000000404047221 */ /* 0x000fe20000000000 */
[----:B0-----:R-:W-:-:S08]  /*0990*/  FSETP.NEU.AND P1, PT, R24, RZ, PT ;  /* 0x000000ff1800720b */ /* 0x001fd00003f2d000 */
[----:B------:R-:W-:Y:S02]  /*09a0*/  LOP3.LUT R16, R17, 0x7ff00000, RZ, 0xc0, !PT ;  /* 0x7ff0000011107812 */ /* 0x000fe400078ec0ff */
[----:B------:R-:W-:Y:S02]  /*09b0*/  FSETP.NEU.AND P0, PT, R24, 1, PT ;  /* 0x3f8000001800780b */ /* 0x000fe40003f0d000 */
[----:B------:R-:W-:Y:S01]  /*09c0*/  ISETP.NE.AND P2, PT, R16, 0x7ff00000, PT ;  /* 0x7ff000001000780c */ /* 0x000fe20003f45270 */
[----:B-1----:R-:W0:Y:S01]  /*09d0*/  F2F.F64.F32 R20, UR4 ;  /* 0x0000000400147d10 */ /* 0x002e220008201800 */
[----:B------:R-:W-:Y:S01]  /*09e0*/  @!P1 CS2R R18, SRZ ;  /* 0x0000000000129805 */ /* 0x000fe2000001ff00 */
[----:B0-----:R-:W-:-:S10]  /*09f0*/  DADD R2, -RZ, |R20| ;  /* 0x00000000ff027229 */ /* 0x001fd40000000514 */
[----:B------:R-:W-:Y:S02]  /*0a00*/  IMAD.MOV.U32 R36, RZ, RZ, R3 ;  /* 0x000000ffff247224 */ /* 0x000fe400078e0003 */
[----:B--2---:R-:W-:Y:S01]  /*0a10*/  FADD R25, R25, -R4 ;  /* 0x8000000419197221 */ /* 0x004fe20000000000 */
[----:B------:R-:W-:Y:S06]  /*0a20*/  @P2 BRA `(.L_x_6) ;  /* 0x0000000000182947 */ /* 0x000fec0003800000 */
[----:B------:R-:W-:-:S13]  /*0a30*/  FSETP.NAN.AND P1, PT, R24, R24, PT ;  /* 0x000000181800720b */ /* 0x000fda0003f28000 */
[----:B------:R-:W-:Y:S01]  /*0a40*/  @P1 DADD R18, R22, 2 ;  /* 0x4000000016121429 */ /* 0x000fe20000000000 */
[----:B------:R-:W-:Y:S10]  /*0a50*/  @P1 BRA `(.L_x_6) ;  /* 0x00000000000c1947 */ /* 0x000ff40003800000 */
[----:B------:R-:W-:-:S14]  /*0a60*/  DSETP.NEU.AND P1, PT, |R22|, +INF , PT ;  /* 0x7ff000001600742a */ /* 0x000fdc0003f2d200 */
[----:B------:R-:W-:Y:S02]  /*0a70*/  @!P1 IMAD.MOV.U32 R18, RZ, RZ, 0x0 ;  /* 0x00000000ff129424 */ /* 0x000fe400078e00ff */
[----:B------:R-:W-:-:S07]  /*0a80*/  @!P1 IMAD.MOV.U32 R19, RZ, RZ, 0x7ff00000 ;  /* 0x7ff00000ff139424 */ /* 0x000fce00078e00ff */
.L_x_6:
[----:B------:R-:W-:Y:S01]  /*0a90*/  FSEL R22, R18, RZ, P0 ;  /* 0x000000ff12167208 */ /* 0x000fe20000000000 */
[----:B------:R-:W-:Y:S01]  /*0aa0*/  FADD R0, R0, R25 ;  /* 0x0000001900007221 */ /* 0x000fe20000000000 */
[----:B------:R-:W-:Y:S02]  /*0ab0*/  FSEL R23, R19, 1.875, P0 ;  /* 0x3ff0000013177808 */ /* 0x000fe40000000000 */
[----:B------:R-:W-:-:S07]  /*0ac0*/  MOV R31, 0xae0 ;  /* 0x00000ae0001f7802 */ /* 0x000fce0000000f00 */
[----:B------:R-:W-:Y:S05]  /*0ad0*/  CALL.REL.NOINC `($_Z15cavity_flow_opsiPfS_S_S_fffS_ffii$__internal_accurate_pow) ;  /* 0x0000001800207944 */ /* 0x000fea0003c00000 */
[----:B------:R-:W0:Y:S01]  /*0ae0*/  MUFU.RCP64H R3, R23 ;  /* 0x0000001700037308 */ /* 0x000e220000001800 */
[----:B------:R-:W-:Y:S01]  /*0af0*/  IMAD.MOV.U32 R2, RZ, RZ, 0x1 ;  /* 0x00000001ff027424 */ /* 0x000fe200078e00ff */
[----:B------:R-:W1:Y:S01]  /*0b00*/  LDCU UR4, c[0x0][0x3a8] ;  /* 0x00007500ff0477ac */ /* 0x000e620008000800 */
[----:B------:R-:W2:Y:S01]  /*0b10*/  LDC R31, c[0x0][0x3b0] ;  /* 0x0000ec00ff1f7b82 */ /* 0x000ea20000000800 */
[----:B------:R-:W-:-:S10]  /*0b20*/  DADD R24, R20, 2 ;  /* 0x4000000014187429 */ /* 0x000fd40000000000 */
[----:B------:R-:W-:Y:S01]  /*0b30*/  LOP3.LUT R24, R25, 0x7ff00000, RZ, 0xc0, !PT ;  /* 0x7ff0000019187812 */ /* 0x000fe200078ec0ff */
[----:B0-----:R-:W-:-:S03]  /*0b40*/  DFMA R16, -R22, R2, 1 ;  /* 0x3ff000001610742b */ /* 0x001fc60000000102 */
[----:B------:R-:W-:-:S05]  /*0b50*/  ISETP.NE.AND P3, PT, R24, 0x7ff00000, PT ;  /* 0x7ff000001800780c */ /* 0x000fca0003f65270 */
[----:B------:R-:W-:Y:S01]  /*0b60*/  DFMA R16, R16, R16, R16 ;  /* 0x000000101010722b */ /* 0x000fe20000000010 */
[----:B--2---:R-:W-:-:S07]  /*0b70*/  FSETP.NEU.AND P2, PT, R31, RZ, PT ;  /* 0x000000ff1f00720b */ /* 0x004fce0003f4d000 */
[----:B------:R-:W-:Y:S02]  /*0b80*/  DFMA R2, R2, R16, R2 ;  /* 0x000000100202722b */ /* 0x000fe40000000002 */
[----:B-1----:R-:W0:Y:S04]  /*0b90*/  F2F.F64.F32 R16, UR4 ;  /* 0x0000000400107d10 */ /* 0x002e280008201800 */
[----:B------:R-:W-:Y:S02]  /*0ba0*/  @!P2 CS2R R18, SRZ ;  /* 0x000000000012a805 */ /* 0x000fe4000001ff00 */
[----:B------:R-:W-:-:S08]  /*0bb0*/  DFMA R28, -R22, R2, 1 ;  /* 0x3ff00000161c742b */ /* 0x000fd00000000102 */
[----:B------:R-:W-:Y:S01]  /*0bc0*/  DFMA R28, R2, R28, R2 ;  /* 0x0000001c021c722b */ /* 0x000fe20000000002 */
[----:B0-----:R-:W-:-:S07]  /*0bd0*/  FSETP.GEU.AND P1, PT, |R17|, 6.5827683646048100446e-37, PT ;  /* 0x036000001100780b */ /* 0x001fce0003f2e200 */
[----:B------:R-:W-:-:S08]  /*0be0*/  DMUL R2, R16, R28 ;  /* 0x0000001c10027228 */ /* 0x000fd00000000000 */
[----:B------:R-:W-:-:S08]  /*0bf0*/  DFMA R26, -R22, R2, R16 ;  /* 0x00000002161a722b */ /* 0x000fd00000000110 */
[----:B------:R-:W-:-:S10]  /*0c00*/  DFMA R2, R28, R26, R2 ;  /* 0x0000001a1c02722b */ /* 0x000fd40000000002 */
[----:B------:R-:W-:-:S05]  /*0c10*/  FFMA R25, RZ, R23, R3 ;  /* 0x00000017ff197223 */ /* 0x000fca0000000003 */
[----:B------:R-:W-:Y:S01]  /*0c20*/  FSETP.GT.AND P0, PT, |R25|, 1.469367938527859385e-39, PT ;  /* 0x001000001900780b */ /* 0x000fe20003f04200 */
[----:B------:R-:W-:-:S12]  /*0c30*/  @P3 BRA `(.L_x_7) ;  /* 0x0000000000183947 */ /* 0x000fd80003800000 */
[----:B------:R-:W-:-:S13]  /*0c40*/  FSETP.NAN.AND P2, PT, R31, R31, PT ;  /* 0x0000001f1f00720b */ /* 0x000fda0003f48000 */
[----:B------:R-:W-:Y:S01]  /*0c50*/  @P2 DADD R18, R20, 2 ;  /* 0x4000000014122429 */ /* 0x000fe20000000000 */
[----:B------:R-:W-:Y:S10]  /*0c60*/  @P2 BRA `(.L_x_7) ;  /* 0x00000000000c2947 */ /* 0x000ff40003800000 */
[----:B------:R-:W-:-:S14]  /*0c70*/  DSETP.NEU.AND P2, PT, |R20|, +INF , PT ;  /* 0x7ff000001400742a */ /* 0x000fdc0003f4d200 */
[----:B------:R-:W-:Y:S02]  /*0c80*/  @!P2 IMAD.MOV.U32 R18, RZ, RZ, 0x0 ;  /* 0x00000000ff12a424 */ /* 0x000fe400078e00ff */
[----:B------:R-:W-:-:S07]  /*0c90*/  @!P2 IMAD.MOV.U32 R19, RZ, RZ, 0x7ff00000 ;  /* 0x7ff00000ff13a424 */ /* 0x000fce00078e00ff */
.L_x_7:
[----:B------:R-:W-:Y:S04]  /*0ca0*/  BSSY.RECONVERGENT B0, `(.L_x_8) ;  /* 0x0000009000007945 */ /* 0x000fe80003800200 */
[----:B------:R-:W-:Y:S05]  /*0cb0*/  @P0 BRA P1, `(.L_x_9) ;  /* 0x00000000001c0947 */ /* 0x000fea0000800000 */
[----:B------:R-:W-:Y:S01]  /*0cc0*/  MOV R25, R23 ;  /* 0x0000001700197202 */ /* 0x000fe20000000f00 */
[----:B------:R-:W-:Y:S01]  /*0cd0*/  IMAD.MOV.U32 R20, RZ, RZ, R16 ;  /* 0x000000ffff147224 */ /* 0x000fe200078e0010 */
[----:B------:R-:W-:Y:S01]  /*0ce0*/  MOV R31, 0xd10 ;  /* 0x00000d10001f7802 */ /* 0x000fe20000000f00 */
[----:B------:R-:W-:-:S07]  /*0cf0*/  IMAD.MOV.U32 R21, RZ, RZ, R17 ;  /* 0x000000ffff157224 */ /* 0x000fce00078e0011 */
[----:B------:R-:W-:Y:S05]  /*0d00*/  CALL.REL.NOINC `($__internal_0_$__cuda_sm20_div_rn_f64_full) ;  /* 0x0000000800847944 */ /* 0x000fea0003c00000 */
[----:B------:R-:W-:Y:S02]  /*0d10*/  IMAD.MOV.U32 R2, RZ, RZ, R32 ;  /* 0x000000ffff027224 */ /* 0x000fe400078e0020 */
[----:B------:R-:W-:-:S07]  /*0d20*/  IMAD.MOV.U32 R3, RZ, RZ, R33 ;  /* 0x000000ffff037224 */ /* 0x000fce00078e0021 */
.L_x_9:
[----:B------:R-:W-:Y:S05]  /*0d30*/  BSYNC.RECONVERGENT B0 ;  /* 0x0000000000007941 */ /* 0x000fea0003800200 */
.L_x_8:
[----:B------:R-:W0:Y:S01]  /*0d40*/  LDC R20, c[0x0][0x3b0] ;  /* 0x0000ec00ff147b82 */ /* 0x000e220000000800 */
[----:B------:R-:W1:Y:S01]  /*0d50*/  LDCU UR4, c[0x0][0x3c4] ;  /* 0x00007880ff0477ac */ /* 0x000e620008000800 */
[----:B------:R-:W-:Y:S01]  /*0d60*/  FSETP.GEU.AND P1, PT, |R17|, 6.5827683646048100446e-37, PT ;  /* 0x036000001100780b */ /* 0x000fe20003f2e200 */
[----:B------:R-:W-:Y:S01]  /*0d70*/  BSSY.RECONVERGENT B0, `(.L_x_10) ;  /* 0x0000019000007945 */ /* 0x000fe20003800200 */
[----:B0-----:R-:W-:-:S04]  /*0d80*/  FSETP.NEU.AND P0, PT, R20, 1, PT ;  /* 0x3f8000001400780b */ /* 0x001fc80003f0d000 */
[----:B------:R-:W-:Y:S02]  /*0d90*/  FSEL R23, R19, 1.875, P0 ;  /* 0x3ff0000013177808 */ /* 0x000fe40000000000 */
[----:B------:R-:W-:Y:S01]  /*0da0*/  FSEL R22, R18, RZ, P0 ;  /* 0x000000ff12167208 */ /* 0x000fe20000000000 */
[----:B------:R-:W-:Y:S01]  /*0db0*/  IMAD.MOV.U32 R18, RZ, RZ, 0x1 ;  /* 0x00000001ff127424 */ /* 0x000fe200078e00ff */
[----:B------:R-:W0:Y:S05]  /*0dc0*/  MUFU.RCP64H R19, R23 ;  /* 0x0000001700137308 */ /* 0x000e2a0000001800 */
[----:B0-----:R-:W-:-:S08]  /*0dd0*/  DFMA R20, -R22, R18, 1 ;  /* 0x3ff000001614742b */ /* 0x001fd00000000112 */
[----:B------:R-:W-:-:S08]  /*0de0*/  DFMA R20, R20, R20, R20 ;  /* 0x000000141414722b */ /* 0x000fd00000000014 */
[----:B------:R-:W-:-:S08]  /*0df0*/  DFMA R20, R18, R20, R18 ;  /* 0x000000141214722b */ /* 0x000fd00000000012 */
[----:B------:R-:W-:-:S08]  /*0e00*/  DFMA R18, -R22, R20, 1 ;  /* 0x3ff000001612742b */ /* 0x000fd00000000114 */
[----:B------:R-:W-:-:S08]  /*0e10*/  DFMA R18, R20, R18, R20 ;  /* 0x000000121412722b */ /* 0x000fd00000000014 */
[----:B------:R-:W-:-:S08]  /*0e20*/  DMUL R20, R16, R18 ;  /* 0x0000001210147228 */ /* 0x000fd00000000000 */
[----:B------:R-:W-:-:S08]  /*0e30*/  DFMA R24, -R22, R20, R16 ;  /* 0x000000141618722b */ /* 0x000fd00000000110 */
[----:B------:R-:W-:Y:S01]  /*0e40*/  DFMA R20, R18, R24, R20 ;  /* 0x000000181214722b */ /* 0x000fe20000000014 */
[----:B-1----:R-:W0:Y:S09]  /*0e50*/  F2F.F64.F32 R18, UR4 ;  /* 0x0000000400127d10 */ /* 0x002e320008201800 */
[----:B------:R-:W-:-:S05]  /*0e60*/  FFMA R24, RZ, R23, R21 ;  /* 0x00000017ff187223 */ /* 0x000fca0000000015 */
[----:B------:R-:W-:-:S13]  /*0e70*/  FSETP.GT.AND P0, PT, |R24|, 1.469367938527859385e-39, PT ;  /* 0x001000001800780b */ /* 0x000fda0003f04200 */
[----:B0-----:R-:W-:Y:S05]  /*0e80*/  @P0 BRA P1, `(.L_x_11) ;  /* 0x00000000001c0947 */ /* 0x001fea0000800000 */
[----:B------:R-:W-:Y:S01]  /*0e90*/  IMAD.MOV.U32 R20, RZ, RZ, R16 ;  /* 0x000000ffff147224 */ /* 0x000fe200078e0010 */
[----:B------:R-:W-:Y:S01]  /*0ea0*/  MOV R31, 0xee0 ;  /* 0x00000ee0001f7802 */ /* 0x000fe20000000f00 */
[----:B------:R-:W-:Y:S02]  /*0eb0*/  IMAD.MOV.U32 R21, RZ, RZ, R17 ;  /* 0x000000ffff157224 */ /* 0x000fe400078e0011 */
[----:B------:R-:W-:-:S07]  /*0ec0*/  IMAD.MOV.U32 R25, RZ, RZ, R23 ;  /* 0x000000ffff197224 */ /* 0x000fce00078e0017 */
[----:B------:R-:W-:Y:S05]  /*0ed0*/  CALL.REL.NOINC `($__internal_0_$__cuda_sm20_div_rn_f64_full) ;  /* 0x0000000800107944 */ /* 0x000fea0003c00000 */
[----:B------:R-:W-:Y:S01]  /*0ee0*/  MOV R20, R32 ;  /* 0x0000002000147202 */ /* 0x000fe20000000f00 */
[----:B------:R-:W-:-:S07]  /*0ef0*/  IMAD.MOV.U32 R21, RZ, RZ, R33 ;  /* 0x000000ffff157224 */ /* 0x000fce00078e0021 */
.L_x_11:
[----:B------:R-:W-:Y:S05]  /*0f00*/  BSYNC.RECONVERGENT B0 ;  /* 0x0000000000007941 */ /* 0x000fea0003800200 */
.L_x_10:
[----:B------:R-:W0:Y:S01]  /*0f10*/  LDC.64 R24, c[0x0][0x398] ;  /* 0x0000e600ff187b82 */ /* 0x000e220000000a00 */
[----:B------:R-:W1:Y:S01]  /*0f20*/  LDCU UR4, c[0x0][0x3c8] ;  /* 0x00007900ff0477ac */ /* 0x000e620008000800 */
[----:B------:R-:W-:Y:S02]  /*0f30*/  R2UR UR6, R10 ;  /* 0x000000000a0672ca */ /* 0x000fe400000e0000 */
[----:B------:R-:W-:Y:S01]  /*0f40*/  R2UR UR7, R11 ;  /* 0x000000000b0772ca */ /* 0x000fe200000e0000 */
[----:B-1----:R-:W-:-:S04]  /*0f50*/  VIADD R17, R30, UR4 ;  /* 0x000000041e117c36 */ /* 0x002fc80008000000 */
[----:B0-----:R-:W-:-:S08]  /*0f60*/  IMAD.WIDE R24, R17, 0x4, R24 ;  /* 0x0000000411187825 */ /* 0x001fd000078e0218 */
[----:B------:R-:W2:Y:S01]  /*0f70*/  LDG.E R25, desc[UR6][R24.64] ;  /* 0x0000000618197981 */ /* 0x000ea2000c1e1900 */
[----:B------:R-:W-:Y:S01]  /*0f80*/  F2F.F64.F32 R22, R0 ;  /* 0x0000000000167310 */ /* 0x000fe20000201800 */
[----:B------:R-:W-:Y:S01]  /*0f90*/  DMUL R28, R2, R18 ;  /* 0x00000012021c7228 */ /* 0x000fe20000000000 */
[----:B------:R-:W-:Y:S02]  /*0fa0*/  R2UR UR4, R10 ;  /* 0x000000000a0472ca */ /* 0x000fe400000e0000 */
[----:B------:R-:W-:Y:S01]  /*0fb0*/  R2UR UR5, R11 ;  /* 0x000000000b0572ca */ /* 0x000fe200000e0000 */
[----:B--2---:R-:W-:-:S04]  /*0fc0*/  FADD R4, -R4, R25 ;  /* 0x0000001904047221 */ /* 0x004fc80000000100 */
[----:B------:R-:W-:Y:S02]  /*0fd0*/  FADD R7, R7, R4 ;  /* 0x0000000407077221 */ /* 0x000fe40000000000 */
[----:B------:R-:W-:Y:S08]  /*0fe0*/  F2F.F64.F32 R4, R5 ;  /* 0x0000000500047310 */ /* 0x000ff00000201800 */
[----:B------:R-:W0:Y:S02]  /*0ff0*/  F2F.F64.F32 R26, R7 ;  /* 0x00000007001a7310 */ /* 0x000e240000201800 */
[----:B0-----:R-:W-:Y:S01]  /*1000*/  DFMA R22, R26, R20, R22 ;  /* 0x000000141a16722b */ /* 0x001fe20000000016 */
[----:B------:R-:W0:Y:S07]  /*1010*/  LDC.64 R26, c[0x0][0x388] ;  /* 0x0000e200ff1a7b82 */ /* 0x000e2e0000000a00 */
[----:B------:R-:W-:-:S10]  /*1020*/  DFMA R22, R22, R28, R4 ;  /* 0x0000001c1616722b */ /* 0x000fd40000000004 */
[----:B------:R-:W1:Y:S01]  /*1030*/  F2F.F32.F64 R23, R22 ;  /* 0x0000001600177310 */ /* 0x000e620000301000 */
[----:B0-----:R-:W-:Y:S02]  /*1040*/  IMAD.WIDE.U32 R24, R30, 0x4, R26 ;  /* 0x000000041e187825 */ /* 0x001fe400078e001a */
[----:B------:R-:W0:Y:S03]  /*1050*/  LDC.64 R26, c[0x0][0x3a8] ;  /* 0x0000ea00ff1a7b82 */ /* 0x000e260000000a00 */
[----:B-1----:R1:W-:Y:S01]  /*1060*/  STG.E desc[UR4][R24.64], R23 ;  /* 0x0000001718007986 */ /* 0x0023e2000c101904 */
[----:B------:R-:W-:Y:S05]  /*1070*/  WARPSYNC.ALL ;  /* 0x0000000000007948 */ /* 0x000fea0003800000 */
[----:B------:R-:W-:-:S02]  /*1080*/  R2UR UR4, R10 ;  /* 0x000000000a0472ca */ /* 0x000fc400000e0000 */
[----:B------:R-:W-:Y:S01]  /*1090*/  R2UR UR5, R11 ;  /* 0x000000000b0572ca */ /* 0x000fe200000e0000 */
[----:B------:R-:W-:-:S12]  /*10a0*/  BAR.SYNC.DEFER_BLOCKING 0x0 ;  /* 0x0000000000007b1d */ /* 0x000fd80000010000 */
[----:B------:R-:W2:Y:S01]  /*10b0*/  LDG.E R13, desc[UR4][R12.64] ;  /* 0x000000040c0d7981 */ /* 0x000ea2000c1e1900 */
[----:B0-----:R-:W0:Y:S01]  /*10c0*/  MUFU.RCP R0, R27 ;  /* 0x0000001b00007308 */ /* 0x001e220000001000 */
[----:B------:R-:W-:Y:S02]  /*10d0*/  R2UR UR4, R10 ;  /* 0x000000000a0472ca */ /* 0x000fe400000e0000 */
[----:B------:R-:W-:Y:S01]  /*10e0*/  R2UR UR5, R11 ;  /* 0x000000000b0572ca */ /* 0x000fe200000e0000 */
[----:B------:R-:W-:-:S12]  /*10f0*/  BSSY.RECONVERGENT B0, `(.L_x_12) ;  /* 0x000000e000007945 */ /* 0x000fd80003800200 */
[----:B------:R1:W5:Y:S01]  /*1100*/  LDG.E R4, desc[UR4][R14.64] ;  /* 0x000000040e047981 */ /* 0x000362000c1e1900 */
[----:B0-----:R-:W-:-:S04]  /*1110*/  FFMA R5, R0, -R27, 1 ;  /* 0x3f80000000057423 */ /* 0x001fc8000000081b */
[----:B------:R-:W-:Y:S01]  /*1120*/  FFMA R0, R0, R5, R0 ;  /* 0x0000000500007223 */ /* 0x000fe20000000000 */
[----:B--2---:R-:W-:-:S04]  /*1130*/  FMUL R16, R13, R26 ;  /* 0x0000001a0d107220 */ /* 0x004fc80000400000 */
[----:B------:R-:W0:Y:S01]  /*1140*/  FCHK P0, R16, R27 ;  /* 0x0000001b10007302 */ /* 0x000e220000000000 */
[----:B------:R-:W-:-:S04]  /*1150*/  FFMA R5, R0, R16, RZ ;  /* 0x0000001000057223 */ /* 0x000fc800000000ff */
[----:B------:R-:W-:-:S04]  /*1160*/  FFMA R22, R5, -R27, R16 ;  /* 0x8000001b05167223 */ /* 0x000fc80000000010 */
[----:B------:R-:W-:Y:S01]  /*1170*/  FFMA R5, R0, R22, R5 ;  /* 0x0000001600057223 */ /* 0x000fe20000000005 */
[----:B01----:R-:W-:Y:S06]  /*1180*/  @!P0 BRA `(.L_x_13) ;  /* 0x0000000000108947 */ /* 0x003fec0003800000 */
[----:B------:R-:W0:Y:S01]  /*1190*/  LDCU UR4, c[0x0][0x3ac] ;  /* 0x00007580ff0477ac */ /* 0x000e220008000800 */
[----:B------:R-:W-:Y:S01]  /*11a0*/  MOV R24, 0x11d0 ;  /* 0x000011d000187802 */ /* 0x000fe20000000f00 */
[----:B0-----:R-:W-:-:S07]  /*11b0*/  IMAD.U32 R5, RZ, RZ, UR4 ;  /* 0x00000004ff057e24 */ /* 0x001fce000f8e00ff */
[----:B-----5:R-:W-:Y:S05]  /*11c0*/  CALL.REL.NOINC `($__internal_1_$__cuda_sm3x_div_rn_noftz_f32_slowpath) ;  /* 0x0000000800c07944 */ /* 0x020fea0003c00000 */
.L_x_13:
[----:B------:R-:W-:Y:S05]  /*11d0*/  BSYNC.RECONVERGENT B0 ;  /* 0x0000000000007941 */ /* 0x000fea0003800200 */
.L_x_12:
[----:B------:R-:W0:Y:S01]  /*11e0*/  LDC.64 R12, c[0x0][0x3a0] ;  /* 0x0000e800ff0c7b82 */ /* 0x000e220000000a00 */
[----:B------:R-:W-:Y:S02]  /*11f0*/  R2UR UR4, R10 ;  /* 0x000000000a0472ca */ /* 0x000fe400000e0000 */
[----:B------:R-:W-:-:S05]  /*1200*/  R2UR UR5, R11 ;  /* 0x000000000b0572ca */ /* 0x000fca00000e0000 */
[----:B------:R-:W1:Y:S01]  /*1210*/  LDC R25, c[0x0][0x3b0] ;  /* 0x0000ec00ff197b82 */ /* 0x000e620000000800 */
[----:B0-----:R-:W-:-:S07]  /*1220*/  IMAD.WIDE.U32 R12, R9, 0x4, R12 ;  /* 0x00000004090c7825 */ /* 0x001fce00078e000c */
[----:B------:R-:W2:Y:S01]  /*1230*/  LDG.E R7, desc[UR4][R12.64] ;  /* 0x000000040c077981 */ /* 0x000ea2000c1e1900 */
[----:B------:R-:W0:Y:S01]  /*1240*/  LDCU UR4, c[0x0][0x3a8] ;  /* 0x00007500ff0477ac */ /* 0x000e220008000800 */
[----:B------:R-:W-:Y:S01]  /*1250*/  BSSY.RECONVERGENT B0, `(.L_x_14) ;  /* 0x0000010000007945 */ /* 0x000fe20003800200 */
[----:B-1----:R-:W1:Y:S01]  /*1260*/  MUFU.RCP R0, R25 ;  /* 0x0000001900007308 */ /* 0x002e620000001000 */
[----:B0----5:R-:W-:Y:S01]  /*1270*/  FMUL R16, R4, UR4 ;  /* 0x0000000404107c20 */ /* 0x021fe20008400000 */
[----:B-1----:R-:W-:-:S06]  /*1280*/  FFMA R9, R0, -R25, 1 ;  /* 0x3f80000000097423 */ /* 0x002fcc0000000819 */
[----:B------:R-:W0:Y:S01]  /*1290*/  FCHK P0, R16, R25 ;  /* 0x0000001910007302 */ /* 0x000e220000000000 */
[----:B------:R-:W-:-:S04]  /*12a0*/  FFMA R0, R0, R9, R0 ;  /* 0x0000000900007223 */ /* 0x000fc80000000000 */
[----:B------:R-:W-:-:S04]  /*12b0*/  FFMA R23, R0, R16, RZ ;  /* 0x0000001000177223 */ /* 0x000fc800000000ff */
[----:B------:R-:W-:Y:S01]  /*12c0*/  FFMA R22, R23, -R25, R16 ;  /* 0x8000001917167223 */ /* 0x000fe20000000010 */
[----:B--2---:R-:W-:-:S04]  /*12d0*/  FADD R9, R4, -R7 ;  /* 0x8000000704097221 */ /* 0x004fc80000000000 */
[----:B------:R-:W-:Y:S01]  /*12e0*/  FFMA R12, R9, -R5, R4 ;  /* 0x80000005090c7223 */ /* 0x000fe20000000004 */
[----:B------:R-:W-:Y:S01]  /*12f0*/  FFMA R5, R0, R22, R23 ;  /* 0x0000001600057223 */ /* 0x000fe20000000017 */
[----:B0-----:R-:W-:Y:S06]  /*1300*/  @!P0 BRA `(.L_x_15) ;  /* 0x0000000000108947 */ /* 0x001fec0003800000 */
[----:B------:R-:W0:Y:S01]  /*1310*/  LDCU UR4, c[0x0][0x3b0] ;  /* 0x00007600ff0477ac */ /* 0x000e220008000800 */
[----:B------:R-:W-:Y:S01]  /*1320*/  MOV R24, 0x1350 ;  /* 0x0000135000187802 */ /* 0x000fe20000000f00 */
[----:B0-----:R-:W-:-:S07]  /*1330*/  IMAD.U32 R5, RZ, RZ, UR4 ;  /* 0x00000004ff057e24 */ /* 0x001fce000f8e00ff */
[----:B------:R-:W-:Y:S05]  /*1340*/  CALL.REL.NOINC `($__internal_1_$__cuda_sm3x_div_rn_noftz_f32_slowpath) ;  /* 0x0000000800607944 */ /* 0x000fea0003c00000 */
.L_x_15:
[----:B------:R-:W-:Y:S05]  /*1350*/  BSYNC.RECONVERGENT B0 ;  /* 0x0000000000007941 */ /* 0x000fea0003800200 */
.L_x_14:
[----:B------:R-:W0:Y:S01]  /*1360*/  LDC.64 R22, c[0x0][0x3a0] ;  /* 0x0000e800ff167b82 */ /* 0x000e220000000a00 */
[----:B------:R-:W-:Y:S02]  /*1370*/  R2UR UR4, R10 ;  /* 0x000000000a0472ca */ /* 0x000fe400000e0000 */
[----:B------:R-:W-:Y:S01]  /*1380*/  R2UR UR5, R11 ;  /* 0x000000000b0572ca */ /* 0x000fe200000e0000 */
[----:B0-----:R-:W-:-:S12]  /*1390*/  IMAD.WIDE R22, R8, 0x4, R22 ;  /* 0x0000000408167825 */ /* 0x001fd800078e0216 */
[----:B------:R0:W2:Y:S01]  /*13a0*/  LDG.E R9, desc[UR4][R22.64] ;  /* 0x0000000416097981 */ /* 0x0000a2000c1e1900 */
[----:B------:R-:W1:Y:S02]  /*13b0*/  LDCU UR4, c[0x0][0x3b0] ;  /* 0x00007600ff0477ac */ /* 0x000e640008000800 */
[----:B-1----:R-:W-:Y:S01]  /*13c0*/  FMUL R16, R6, UR4 ;  /* 0x0000000406107c20 */ /* 0x002fe20008400000 */
[----:B------:R-:W1:Y:S03]  /*13d0*/  LDCU UR4, c[0x0][0x3a8] ;  /* 0x00007500ff0477ac */ /* 0x000e660008000800 */
[----:B------:R-:W3:Y:S01]  /*13e0*/  MUFU.RCP R13, R16 ;  /* 0x00000010000d7308 */ /* 0x000ee20000001000 */
[----:B-1----:R-:W-:Y:S02]  /*13f0*/  IMAD.U32 R27, RZ, RZ, UR4 ;  /* 0x00000004ff1b7e24 */ /* 0x002fe4000f8e00ff */
[----:B---3--:R-:W-:-:S05]  /*1400*/  FFMA R0, -R16, R13, 1 ;  /* 0x3f80000010007423 */ /* 0x008fca000000010d */
[----:B------:R-:W1:Y:S01]  /*1410*/  FCHK P0, R27, R16 ;  /* 0x000000101b007302 */ /* 0x000e620000000000 */
[----:B------:R-:W-:-:S04]  /*1420*/  FFMA R0, R13, R0, R13 ;  /* 0x000000000d007223 */ /* 0x000fc8000000000d */
[----:B------:R-:W-:-:S04]  /*1430*/  FFMA R25, R0, UR4, RZ ;  /* 0x0000000400197c23 */ /* 0x000fc800080000ff */
[----:B0-----:R-:W-:Y:S01]  /*1440*/  FFMA R22, -R16, R25, UR4 ;  /* 0x0000000410167e23 */ /* 0x001fe20008000119 */
[----:B--2---:R-:W-:-:S04]  /*1450*/  FADD R13, R4, -R9 ;  /* 0x80000009040d7221 */ /* 0x004fc80000000000 */
[----:B------:R-:W-:Y:S01]  /*1460*/  FFMA R6, R13, -R5, R12 ;  /* 0x800000050d067223 */ /* 0x000fe2000000000c */
[----:B------:R-:W-:Y:S01]  /*1470*/  FFMA R5, R0, R22, R25 ;  /* 0x0000001600057223 */ /* 0x000fe20000000019 */
[----:B-1----:R-:W-:Y:S06]  /*1480*/  @!P0 BRA `(.L_x_16) ;  /* 0x0000000000148947 */ /* 0x002fec0003800000 */
[----:B------:R-:W0:Y:S01]  /*1490*/  LDCU UR4, c[0x0][0x3a8] ;  /* 0x00007500ff0477ac */ /* 0x000e220008000800 */
[----:B------:R-:W-:Y:S01]  /*14a0*/  IMAD.MOV.U32 R5, RZ, RZ, R16 ;  /* 0x000000ffff057224 */ /* 0x000fe200078e0010 */
[----:B------:R-:W-:Y:S01]  /*14b0*/  MOV R24, 0x14e0 ;  /* 0x000014e000187802 */ /* 0x000fe20000000f00 */
[----:B0-----:R-:W-:-:S07]  /*14c0*/  IMAD.U32 R16, RZ, RZ, UR4 ;  /* 0x00000004ff107e24 */ /* 0x001fce000f8e00ff */
[----:B------:R-:W-:Y:S05]  /*14d0*/  CALL.REL.NOINC `($__internal_1_$__cuda_sm3x_div_rn_noftz_f32_slowpath) ;  /* 0x0000000400fc7944 */ /* 0x000fea0003c00000 */
.L_x_16:
[----:B------:R-:W0:Y:S01]  /*14e0*/  LDC.64 R22, c[0x0][0x3a0] ;  /* 0x0000e800ff167b82 */ /* 0x000e220000000a00 */
[C---:B------:R-:W-:Y:S02]  /*14f0*/  R2UR UR4, R10.reuse ;  /* 0x000000000a0472ca */ /* 0x040fe400000e0000 */
[C---:B------:R-:W-:Y:S02]  /*1500*/  R2UR UR5, R11.reuse ;  /* 0x000000000b0572ca */ /* 0x040fe400000e0000 */
[C---:B------:R-:W-:Y:S02]  /*1510*/  R2UR UR8, R10.reuse ;  /* 0x000000000a0872ca */ /* 0x040fe400000e0000 */
[C---:B------:R-:W-:Y:S01]  /*1520*/  R2UR UR9, R11.reuse ;  /* 0x000000000b0972ca */ /* 0x040fe200000e0000 */
[----:B------:R-:W1:Y:S01]  /*1530*/  LDC.64 R12, c[0x0][0x3b8] ;  /* 0x0000ee00ff0c7b82 */ /* 0x000e620000000a00 */
[----:B------:R-:W-:Y:S02]  /*1540*/  R2UR UR6, R10 ;  /* 0x000000000a0672ca */ /* 0x000fe400000e0000 */
[----:B------:R-:W-:-:S09]  /*1550*/  R2UR UR7, R11 ;  /* 0x000000000b0772ca */ /* 0x000fd200000e0000 */
[----:B------:R-:W2:Y:S01]  /*1560*/  LDG.E R14, desc[UR8][R14.64+0x4] ;  /* 0x000004080e0e7981 */ /* 0x000ea2000c1e1900 */
[----:B0-----:R-:W-:-:S06]  /*1570*/  IMAD.WIDE R22, R17, 0x4, R22 ;  /* 0x0000000411167825 */ /* 0x001fcc00078e0216 */
[----:B------:R-:W3:Y:S01]  /*1580*/  LDG.E R22, desc[UR4][R22.64] ;  /* 0x0000000416167981 */ /* 0x000ee2000c1e1900 */
[----:B-1----:R-:W-:-:S04]  /*1590*/  IMAD.WIDE R16, R17, 0x4, R12 ;  /* 0x0000000411107825 */ /* 0x002fc800078e020c */
[----:B------:R-:W-:Y:S02]  /*15a0*/  IMAD.WIDE R12, R8, 0x4, R12 ;  /* 0x00000004080c7825 */ /* 0x000fe400078e020c */
[----:B------:R-:W4:Y:S04]  /*15b0*/  LDG.E R16, desc[UR4][R16.64] ;  /* 0x0000000410107981 */ /* 0x000f28000c1e1900 */
[----:B------:R-:W4:Y:S01]  /*15c0*/  LDG.E R13, desc[UR6][R12.64] ;  /* 0x000000060c0d7981 */ /* 0x000f22000c1e1900 */
[----:B------:R-:W-:-:S04]  /*15d0*/  FADD R25, R4, R4 ;  /* 0x0000000404197221 */ /* 0x000fc80000000000 */
[----:B---3--:R-:W-:-:S04]  /*15e0*/  FADD R0, -R25, R22 ;  /* 0x0000001619007221 */ /* 0x008fc80000000100 */
[----:B------:R-:W-:Y:S01]  /*15f0*/  FADD R26, R9, R0 ;  /* 0x00000000091a7221 */ /* 0x000fe20000000000 */
[----:B--2---:R-:W-:-:S03]  /*1600*/  FADD R0, R14, -R25 ;  /* 0x800000190e007221 */ /* 0x004fc60000000000 */
[----:B------:R-:W0:Y:S01]  /*1610*/  F2F.F64.F32 R22, R26 ;  /* 0x0000001a00167310 */ /* 0x000e220000201800 */
[----:B------:R-:W-:Y:S01]  /*1620*/  FADD R24, R7, R0 ;  /* 0x0000000007187221 */ /* 0x000fe20000000000 */
[----:B----4-:R-:W-:-:S06]  /*1630*/  FADD R7, R16, -R13 ;  /* 0x8000000d10077221 */ /* 0x010fcc0000000000 */
[----:B------:R-:W1:Y:S01]  /*1640*/  F2F.F64.F32 R8, R24 ;  /* 0x0000001800087310 */ /* 0x000e620000201800 */
[----:B------:R-:W-:Y:S02]  /*1650*/  FFMA R0, R7, -R5, R6 ;  /* 0x8000000507007223 */ /* 0x000fe40000000006 */
[----:B------:R-:W2:Y:S01]  /*1660*/  LDC.64 R6, c[0x0][0x390] ;  /* 0x0000e400ff067b82 */ /* 0x000ea20000000a00 */
[----:B0-----:R-:W-:-:S04]  /*1670*/  DMUL R22, R22, R20 ;  /* 0x0000001416167228 */ /* 0x001fc80000000000 */
[----:B------:R-:W0:Y:S04]  /*1680*/  F2F.F64.F32 R4, R0 ;  /* 0x0000000000047310 */ /* 0x000e280000201800 */
[----:B-1----:R-:W-:-:S08]  /*1690*/  DFMA R8, R8, R2, R22 ;  /* 0x000000020808722b */ /* 0x002fd00000000016 */
[----:B0-----:R-:W-:-:S10]  /*16a0*/  DFMA R4, R8, R18, R4 ;  /* 0x000000120804722b */ /* 0x001fd40000000004 */
[----:B------:R-:W0:Y:S01]  /*16b0*/  F2F.F32.F64 R5, R4 ;  /* 0x0000000400057310 */ /* 0x000e220000301000 */
[----:B--2---:R-:W-:-:S05]  /*16c0*/  IMAD.WIDE.U32 R30, R30, 0x4, R6 ;  /* 0x000000041e1e7825 */ /* 0x004fca00078e0006 */
[----:B0-----:R0:W-:Y:S01]  /*16d0*/  STG.E desc[UR4][R30.64], R5 ;  /* 0x000000051e007986 */ /* 0x0011e2000c101904 */
[----:B------:R-:W-:Y:S06]  /*16e0*/  BAR.SYNC.DEFER_BLOCKING 0x0 ;  /* 0x0000000000007b1d */ /* 0x000fec0000010000 */
.L_x_0:
[----:B------:R-:W-:Y:S05]  /*16f0*/  WARPSYNC.ALL ;  /* 0x0000000000007948 */ /* 0x000fea0003800000 */
[----:B------:R-:W-:Y:S06]  /*1700*/  BAR.SYNC.DEFER_BLOCKING 0x0 ;  /* 0x0000000000007b1d */ /* 0x000fec0000010000 */
[----:B------:R-:W-:Y:S05]  /*1710*/  EXIT ;  /* 0x000000000000794d */ /* 0x000fea0003800000 */
        .weak           $__internal_0_$__cuda_sm20_div_rn_f64_full
        .type           $__internal_0_$__cuda_sm20_div_rn_f64_full,@function
        .size           $__internal_0_$__cuda_sm20_div_rn_f64_full,($__internal_1_$__cuda_sm3x_div_rn_noftz_f32_slowpath - $__internal_0_$__cuda_sm20_div_rn_f64_full)
$__internal_0_$__cuda_sm20_div_rn_f64_full:
[----:B------:R-:W-:Y:S01]  /*1720*/  FSETP.GEU.AND P2, PT, |R21|, 1.469367938527859385e-39, PT ;  /* 0x001000001500780b */ /* 0x000fe20003f4e200 */
[----:B------:R-:W-:Y:S01]  /*1730*/  IMAD.MOV.U32 R24, RZ, RZ, R22 ;  /* 0x000000ffff187224 */ /* 0x000fe200078e0016 */
[C---:B------:R-:W-:Y:S01]  /*1740*/  FSETP.GEU.AND P0, PT, |R25|.reuse, 1.469367938527859385e-39, PT ;  /* 0x001000001900780b */ /* 0x040fe20003f0e200 */
[----:B------:R-:W-:Y:S01]  /*1750*/  IMAD.MOV.U32 R26, RZ, RZ, R20 ;  /* 0x000000ffff1a7224 */ /* 0x000fe200078e0014 */
[----:B------:R-:W-:Y:S01]  /*1760*/  LOP3.LUT R23, R25, 0x800fffff, RZ, 0xc0, !PT ;  /* 0x800fffff19177812 */ /* 0x000fe200078ec0ff */
[----:B------:R-:W-:Y:S01]  /*1770*/  IMAD.MOV.U32 R36, RZ, RZ, 0x1 ;  /* 0x00000001ff247424 */ /* 0x000fe200078e00ff */
[----:B------:R-:W-:Y:S01]  /*1780*/  LOP3.LUT R32, R21, 0x7ff00000, RZ, 0xc0, !PT ;  /* 0x7ff0000015207812 */ /* 0x000fe200078ec0ff */
[----:B------:R-:W-:Y:S01]  /*1790*/  BSSY.RECONVERGENT B1, `(.L_x_17) ;  /* 0x0000050000017945 */ /* 0x000fe20003800200 */
[----:B------:R-:W-:Y:S02]  /*17a0*/  LOP3.LUT R23, R23, 0x3ff00000, RZ, 0xfc, !PT ;  /* 0x3ff0000017177812 */ /* 0x000fe400078efcff */
[----:B------:R-:W-:Y:S01]  /*17b0*/  MOV R33, 0x1ca00000 ;  /* 0x1ca0000000217802 */ /* 0x000fe20000000f00 */
[----:B------:R-:W-:Y:S01]  /*17c0*/  IMAD.MOV.U32 R34, RZ, RZ, R32 ;  /* 0x000000ffff227224 */ /* 0x000fe200078e0020 */
[----:B------:R-:W-:-:S02]  /*17d0*/  LOP3.LUT R35, R25, 0x7ff00000, RZ, 0xc0, !PT ;  /* 0x7ff0000019237812 */ /* 0x000fc400078ec0ff */
[----:B------:R-:W-:Y:S01]  /*17e0*/  @!P2 LOP3.LUT R27, R25, 0x7ff00000, RZ, 0xc0, !PT ;  /* 0x7ff00000191ba812 */ /* 0x000fe200078ec0ff */
[----:B------:R-:W-:Y:S01]  /*17f0*/  @!P0 DMUL R22, R24, 8.98846567431157953865e+307 ;  /* 0x7fe0000018168828 */ /* 0x000fe20000000000 */
[C---:B------:R-:W-:Y:S02]  /*1800*/  ISETP.GE.U32.AND P1, PT, R32.reuse, R35, PT ;  /* 0x000000232000720c */ /* 0x040fe40003f26070 */
[----:B------:R-:W-:Y:S02]  /*1810*/  @!P2 ISETP.GE.U32.AND P3, PT, R32, R27, PT ;  /* 0x0000001b2000a20c */ /* 0x000fe40003f66070 */
[C---:B------:R-:W-:Y:S01]  /*1820*/  SEL R27, R33.reuse, 0x63400000, !P1 ;  /* 0x63400000211b7807 */ /* 0x040fe20004800000 */
[----:B------:R-:W0:Y:S01]  /*1830*/  MUFU.RCP64H R37, R23 ;  /* 0x0000001700257308 */ /* 0x000e220000001800 */
[----:B------:R-:W-:Y:S02]  /*1840*/  @!P2 SEL R29, R33, 0x63400000, !P3 ;  /* 0x63400000211da807 */ /* 0x000fe40005800000 */
[----:B------:R-:W-:-:S02]  /*1850*/  LOP3.LUT R27, R27, 0x800fffff, R21, 0xf8, !PT ;  /* 0x800fffff1b1b7812 */ /* 0x000fc400078ef815 */
[----:B------:R-:W-:Y:S02]  /*1860*/  @!P2 LOP3.LUT R28, R29, 0x80000000, R21, 0xf8, !PT ;  /* 0x800000001d1ca812 */ /* 0x000fe400078ef815 */
[----:B------:R-:W-:Y:S02]  /*1870*/  @!P0 LOP3.LUT R35, R23, 0x7ff00000, RZ, 0xc0, !PT ;  /* 0x7ff0000017238812 */ /* 0x000fe400078ec0ff */
[----:B------:R-:W-:Y:S01]  /*1880*/  @!P2 LOP3.LUT R29, R28, 0x100000, RZ, 0xfc, !PT ;  /* 0x001000001c1da812 */ /* 0x000fe200078efcff */
[----:B------:R-:W-:-:S06]  /*1890*/  @!P2 IMAD.MOV.U32 R28, RZ, RZ, RZ ;  /* 0x000000ffff1ca224 */ /* 0x000fcc00078e00ff */
[----:B------:R-:W-:Y:S02]  /*18a0*/  @!P2 DFMA R26, R26, 2, -R28 ;  /* 0x400000001a1aa82b */ /* 0x000fe4000000081c */
[----:B0-----:R-:W-:-:S08]  /*18b0*/  DFMA R28, R36, -R22, 1 ;  /* 0x3ff00000241c742b */ /* 0x001fd00000000816 */
[----:B------:R-:W-:Y:S01]  /*18c0*/  DFMA R28, R28, R28, R28 ;  /* 0x0000001c1c1c722b */ /* 0x000fe2000000001c */
[----:B------:R-:W-:-:S07]  /*18d0*/  @!P2 LOP3.LUT R34, R27, 0x7ff00000, RZ, 0xc0, !PT ;  /* 0x7ff000001b22a812 */ /* 0x000fce00078ec0ff */
[----:B------:R-:W-:-:S08]  /*18e0*/  DFMA R28, R36, R28, R36 ;  /* 0x0000001c241c722b */ /* 0x000fd00000000024 */
[----:B------:R-:W-:-:S08]  /*18f0*/  DFMA R38, R28, -R22, 1 ;  /* 0x3ff000001c26742b */ /* 0x000fd00000000816 */
[----:B------:R-:W-:-:S08]  /*1900*/  DFMA R38, R28, R38, R28 ;  /* 0x000000261c26722b */ /* 0x000fd0000000001c */
[----:B------:R-:W-:-:S08]  /*1910*/  DMUL R36, R38, R26 ;  /* 0x0000001a26247228 */ /* 0x000fd00000000000 */
[----:B------:R-:W-:-:S08]  /*1920*/  DFMA R28, R36, -R22, R26 ;  /* 0x80000016241c722b */ /* 0x000fd0000000001a */
[----:B------:R-:W-:Y:S01]  /*1930*/  DFMA R28, R38, R28, R36 ;  /* 0x0000001c261c722b */ /* 0x000fe20000000024 */
[----:B------:R-:W-:-:S05]  /*1940*/  VIADD R36, R34, 0xffffffff ;  /* 0xffffffff22247836 */ /* 0x000fca0000000000 */
[----:B------:R-:W-:Y:S01]  /*1950*/  ISETP.GT.U32.AND P0, PT, R36, 0x7feffffe, PT ;  /* 0x7feffffe2400780c */ /* 0x000fe20003f04070 */
[----:B------:R-:W-:-:S05]  /*1960*/  VIADD R36, R35, 0xffffffff ;  /* 0xffffffff23247836 */ /* 0x000fca0000000000 */
[----:B------:R-:W-:-:S13]  /*1970*/  ISETP.GT.U32.OR P0, PT, R36, 0x7feffffe, P0 ;  /* 0x7feffffe2400780c */ /* 0x000fda0000704470 */
[----:B------:R-:W-:Y:S05]  /*1980*/  @P0 BRA `(.L_x_18) ;  /* 0x00000000006c0947 */ /* 0x000fea0003800000 */
[----:B------:R-:W-:-:S04]  /*1990*/  LOP3.LUT R21, R25, 0x7ff00000, RZ, 0xc0, !PT ;  /* 0x7ff0000019157812 */ /* 0x000fc800078ec0ff */
[CC--:B------:R-:W-:Y:S02]  /*19a0*/  VIADDMNMX R20, R32.reuse, -R21.reuse, 0xb9600000, !PT ;  /* 0xb960000020147446 */ /* 0x0c0fe40007800915 */
[----:B------:R-:W-:Y:S02]  /*19b0*/  ISETP.GE.U32.AND P0, PT, R32, R21, PT ;  /* 0x000000152000720c */ /* 0x000fe40003f06070 */
[----:B------:R-:W-:Y:S02]  /*19c0*/  VIMNMX R20, PT, PT, R20, 0x46a00000, PT ;  /* 0x46a0000014147848 */ /* 0x000fe40003fe0100 */
[----:B------:R-:W-:-:S05]  /*19d0*/  SEL R33, R33, 0x63400000, !P0 ;  /* 0x6340000021217807 */ /* 0x000fca0004000000 */
[----:B------:R-:W-:Y:S01]  /*19e0*/  IMAD.IADD R34, R20, 0x1, -R33 ;  /* 0x0000000114227824 */ /* 0x000fe200078e0a21 */
[----:B------:R-:W-:-:S03]  /*19f0*/  MOV R20, RZ ;  /* 0x000000ff00147202 */ /* 0x000fc60000000f00 */
[----:B------:R-:W-:-:S06]  /*1a00*/  VIADD R21, R34, 0x7fe00000 ;  /* 0x7fe0000022157836 */ /* 0x000fcc0000000000 */
[----:B------:R-:W-:-:S10]  /*1a10*/  DMUL R32, R28, R20 ;  /* 0x000000141c207228 */ /* 0x000fd40000000000 */
[----:B------:R-:W-:-:S13]  /*1a20*/  FSETP.GTU.AND P0, PT, |R33|, 1.469367938527859385e-39, PT ;  /* 0x001000002100780b */ /* 0x000fda0003f0c200 */
[----:B------:R-:W-:Y:S05]  /*1a30*/  @P0 BRA `(.L_x_19) ;  /* 0x0000000000940947 */ /* 0x000fea0003800000 */
[----:B------:R-:W-:-:S06]  /*1a40*/  DFMA R22, R28, -R22, R26 ;  /* 0x800000161c16722b */ /* 0x000fcc000000001a */
[----:B------:R-:W-:-:S04]  /*1a50*/  IMAD.MOV.U32 R22, RZ, RZ, RZ ;  /* 0x000000ffff167224 */ /* 0x000fc800078e00ff */
[C---:B------:R-:W-:Y:S02]  /*1a60*/  FSETP.NEU.AND P0, PT, R23.reuse, RZ, PT ;  /* 0x000000ff1700720b */ /* 0x040fe40003f0d000 */
[----:B------:R-:W-:-:S04]  /*1a70*/  LOP3.LUT R24, R23, 0x80000000, R25, 0x48, !PT ;  /* 0x8000000017187812 */ /* 0x000fc800078e4819 */
[----:B------:R-:W-:-:S07]  /*1a80*/  LOP3.LUT R23, R24, R21, RZ, 0xfc, !PT ;  /* 0x0000001518177212 */ /* 0x000fce00078efcff */
[----:B------:R-:W-:Y:S05]  /*1a90*/  @!P0 BRA `(.L_x_19) ;  /* 0x00000000007c8947 */ /* 0x000fea0003800000 */
[----:B------:R-:W-:Y:S01]  /*1aa0*/  IMAD.MOV R21, RZ, RZ, -R34 ;  /* 0x000000ffff157224 */ /* 0x000fe200078e0a22 */
[----:B------:R-:W-:Y:S01]  /*1ab0*/  DMUL.RP R22, R28, R22 ;  /* 0x000000161c167228 */ /* 0x000fe20000008000 */
[----:B------:R-:W-:-:S06]  /*1ac0*/  IMAD.MOV.U32 R20, RZ, RZ, RZ ;  /* 0x000000ffff147224 */ /* 0x000fcc00078e00ff */
[----:B------:R-:W-:-:S06]  /*1ad0*/  DFMA R20, R32, -R20, R28 ;  /* 0x800000142014722b */ /* 0x000fcc000000001c */
[----:B------:R-:W-:-:S04]  /*1ae0*/  IADD3 R20, PT, PT, -R34, -0x43300000, RZ ;  /* 0xbcd0000022147810 */ /* 0x000fc80007ffe1ff */
[----:B------:R-:W-:Y:S02]  /*1af0*/  FSETP.NEU.AND P0, PT, |R21|, R20, PT ;  /* 0x000000141500720b */ /* 0x000fe40003f0d200 */
[----:B------:R-:W-:Y:S02]  /*1b00*/  LOP3.LUT R21, R23, R24, RZ, 0x3c, !PT ;  /* 0x0000001817157212 */ /* 0x000fe400078e3cff */
[----:B------:R-:W-:Y:S02]  /*1b10*/  FSEL R32, R22, R32, !P0 ;  /* 0x0000002016207208 */ /* 0x000fe40004000000 */
[----:B------:R-:W-:Y:S01]  /*1b20*/  FSEL R33, R21, R33, !P0 ;  /* 0x0000002115217208 */ /* 0x000fe20004000000 */
[----:B------:R-:W-:Y:S06]  /*1b30*/  BRA `(.L_x_19) ;  /* 0x0000000000547947 */ /* 0x000fec0003800000 */
.L_x_18:
[----:B------:R-:W-:-:S14]  /*1b40*/  DSETP.NAN.AND P0, PT, R20, R20, PT ;  /* 0x000000141400722a */ /* 0x000fdc0003f08000 */
[----:B------:R-:W-:Y:S05]  /*1b50*/  @P0 BRA `(.L_x_20) ;  /* 0x0000000000440947 */ /* 0x000fea0003800000 */
[----:B------:R-:W-:-:S14]  /*1b60*/  DSETP.NAN.AND P0, PT, R24, R24, PT ;  /* 0x000000181800722a */ /* 0x000fdc0003f08000 */
[----:B------:R-:W-:Y:S05]  /*1b70*/  @P0 BRA `(.L_x_21) ;  /* 0x0000000000300947 */ /* 0x000fea0003800000 */
[----:B------:R-:W-:Y:S01]  /*1b80*/  ISETP.NE.AND P0, PT, R34, R35, PT ;  /* 0x000000232200720c */ /* 0x000fe20003f05270 */
[----:B------:R-:W-:Y:S02]  /*1b90*/  IMAD.MOV.U32 R32, RZ, RZ, 0x0 ;  /* 0x00000000ff207424 */ /* 0x000fe400078e00ff */
[----:B------:R-:W-:-:S10]  /*1ba0*/  IMAD.MOV.U32 R33, RZ, RZ, -0x80000 ;  /* 0xfff80000ff217424 */ /* 0x000fd400078e00ff */
[----:B------:R-:W-:Y:S05]  /*1bb0*/  @!P0 BRA `(.L_x_19) ;  /* 0x0000000000348947 */ /* 0x000fea0003800000 */
[----:B------:R-:W-:Y:S02]  /*1bc0*/  ISETP.NE.AND P0, PT, R34, 0x7ff00000, PT ;  /* 0x7ff000002200780c */ /* 0x000fe40003f05270 */
[----:B------:R-:W-:Y:S02]  /*1bd0*/  LOP3.LUT R33, R21, 0x80000000, R25, 0x48, !PT ;  /* 0x8000000015217812 */ /* 0x000fe400078e4819 */
[----:B------:R-:W-:-:S13]  /*1be0*/  ISETP.EQ.OR P0, PT, R35, RZ, !P0 ;  /* 0x000000ff2300720c */ /* 0x000fda0004702670 */
[----:B------:R-:W-:Y:S01]  /*1bf0*/  @P0 LOP3.LUT R20, R33, 0x7ff00000, RZ, 0xfc, !PT ;  /* 0x7ff0000021140812 */ /* 0x000fe200078efcff */
[----:B------:R-:W-:Y:S02]  /*1c00*/  @!P0 IMAD.MOV.U32 R32, RZ, RZ, RZ ;  /* 0x000000ffff208224 */ /* 0x000fe400078e00ff */
[----:B------:R-:W-:Y:S02]  /*1c10*/  @P0 IMAD.MOV.U32 R32, RZ, RZ, RZ ;  /* 0x000000ffff200224 */ /* 0x000fe400078e00ff */
[----:B------:R-:W-:Y:S01]  /*1c20*/  @P0 IMAD.MOV.U32 R33, RZ, RZ, R20 ;  /* 0x000000ffff210224 */ /* 0x000fe200078e0014 */
[----:B------:R-:W-:Y:S06]  /*1c30*/  BRA `(.L_x_19) ;  /* 0x0000000000147947 */ /* 0x000fec0003800000 */
.L_x_21:
[----:B------:R-:W-:Y:S02]  /*1c40*/  LOP3.LUT R33, R25, 0x80000, RZ, 0xfc, !PT ;  /* 0x0008000019217812 */ /* 0x000fe400078efcff */
[----:B------:R-:W-:Y:S01]  /*1c50*/  MOV R32, R24 ;  /* 0x0000001800207202 */ /* 0x000fe20000000f00 */
[----:B------:R-:W-:Y:S06]  /*1c60*/  BRA `(.L_x_19) ;  /* 0x0000000000087947 */ /* 0x000fec0003800000 */
.L_x_20:
[----:B------:R-:W-:Y:S01]  /*1c70*/  LOP3.LUT R33, R21, 0x80000, RZ, 0xfc, !PT ;  /* 0x0008000015217812 */ /* 0x000fe200078efcff */
[----:B------:R-:W-:-:S07]  /*1c80*/  IMAD.MOV.U32 R32, RZ, RZ, R20 ;  /* 0x000000ffff207224 */ /* 0x000fce00078e0014 */
.L_x_19:
[----:B------:R-:W-:Y:S05]  /*1c90*/  BSYNC.RECONVERGENT B1 ;  /* 0x0000000000017941 */ /* 0x000fea0003800200 */
.L_x_17:
[----:B------:R-:W-:Y:S02]  /*1ca0*/  IMAD.MOV.U32 R20, RZ, RZ, R31 ;  /* 0x000000ffff147224 */ /* 0x000fe400078e001f */
[----:B------:R-:W-:-:S04]  /*1cb0*/  IMAD.MOV.U32 R21, RZ, RZ, 0x0 ;  /* 0x00000000ff157424 */ /* 0x000fc800078e00ff */
[----:B------:R-:W-:Y:S05]  /*1cc0*/  RET.REL.NODEC R20 `(_Z15cavity_flow_opsiPfS_S_S_fffS_ffii) ;  /* 0xffffffe014cc7950 */ /* 0x000fea0003c3ffff */
        .weak           $__internal_1_$__cuda_sm3x_div_rn_noftz_f32_slowpath
        .type           $__internal_1_$__cuda_sm3x_div_rn_noftz_f32_slowpath,@function
        .size           $__internal_1_$__cuda_sm3x_div_rn_noftz_f32_slowpath,($_Z15cavity_flow_opsiPfS_S_S_fffS_ffii$__internal_accurate_pow - $__internal_1_$__cuda_sm3x_div_rn_noftz_f32_slowpath)
$__internal_1_$__cuda_sm3x_div_rn_noftz_f32_slowpath:
[----:B------:R-:W-:Y:S01]  /*1cd0*/  SHF.R.U32.HI R22, RZ, 0x17, R5 ;  /* 0x00000017ff167819 */ /* 0x000fe20000011605 */
[----:B------:R-:W-:Y:S01]  /*1ce0*/  BSSY B1, `(.L_x_22) ;  /* 0x0000063000017945 */ /* 0x000fe20003800000 */
[--C-:B------:R-:W-:Y:S01]  /*1cf0*/  SHF.R.U32.HI R25, RZ, 0x17, R16.reuse ;  /* 0x00000017ff197819 */ /* 0x100fe20000011610 */
[----:B------:R-:W-:Y:S01]  /*1d00*/  IMAD.MOV.U32 R26, RZ, RZ, R16 ;  /* 0x000000ffff1a7224 */ /* 0x000fe200078e0010 */
[----:B------:R-:W-:Y:S02]  /*1d10*/  LOP3.LUT R22, R22, 0xff, RZ, 0xc0, !PT ;  /* 0x000000ff16167812 */ /* 0x000fe400078ec0ff */
[----:B------:R-:W-:-:S03]  /*1d20*/  LOP3.LUT R25, R25, 0xff, RZ, 0xc0, !PT ;  /* 0x000000ff19197812 */ /* 0x000fc600078ec0ff */
[----:B------:R-:W-:Y:S02]  /*1d30*/  VIADD R28, R22, 0xffffffff ;  /* 0xffffffff161c7836 */ /* 0x000fe40000000000 */
[----:B------:R-:W-:-:S03]  /*1d40*/  VIADD R27, R25, 0xffffffff ;  /* 0xffffffff191b7836 */ /* 0x000fc60000000000 */
[----:B------:R-:W-:-:S04]  /*1d50*/  ISETP.GT.U32.AND P0, PT, R28, 0xfd, PT ;  /* 0x000000fd1c00780c */ /* 0x000fc80003f04070 */
[----:B------:R-:W-:-:S13]  /*1d60*/  ISETP.GT.U32.OR P0, PT, R27, 0xfd, P0 ;  /* 0x000000fd1b00780c */ /* 0x000fda0000704470 */
[----:B------:R-:W-:Y:S01]  /*1d70*/  @!P0 IMAD.MOV.U32 R23, RZ, RZ, RZ ;  /* 0x000000ffff178224 */ /* 0x000fe200078e00ff */
[----:B------:R-:W-:Y:S06]  /*1d80*/  @!P0 BRA `(.L_x_23) ;  /* 0x00000000005c8947 */ /* 0x000fec0003800000 */
[----:B------:R-:W-:Y:S02]  /*1d90*/  FSETP.GTU.FTZ.AND P0, PT, |R16|, +INF , PT ;  /* 0x7f8000001000780b */ /* 0x000fe40003f1c200 */
[----:B------:R-:W-:-:S04]  /*1da0*/  FSETP.GTU.FTZ.AND P1, PT, |R5|, +INF , PT ;  /* 0x7f8000000500780b */ /* 0x000fc80003f3c200 */
[----:B------:R-:W-:-:S13]  /*1db0*/  PLOP3.LUT P0, PT, P0, P1, PT, 0xf8, 0x8f ;  /* 0x00000000008f781c */ /* 0x000fda0000703f70 */
[----:B------:R-:W-:Y:S05]  /*1dc0*/  @P0 BRA `(.L_x_24) ;  /* 0x00000004004c0947 */ /* 0x000fea0003800000 */
[----:B------:R-:W-:-:S13]  /*1dd0*/  LOP3.LUT P0, RZ, R5, 0x7fffffff, R26, 0xc8, !PT ;  /* 0x7fffffff05ff7812 */ /* 0x000fda000780c81a */
[----:B------:R-:W-:Y:S05]  /*1de0*/  @!P0 BRA `(.L_x_25) ;  /* 0x00000004003c8947 */ /* 0x000fea0003800000 */
[C---:B------:R-:W-:Y:S02]  /*1df0*/  FSETP.NEU.FTZ.AND P1, PT, |R16|.reuse, +INF , PT ;  /* 0x7f8000001000780b */ /* 0x040fe40003f3d200 */
[----:B------:R-:W-:Y:S02]  /*1e00*/  FSETP.NEU.FTZ.AND P2, PT, |R5|, +INF , PT ;  /* 0x7f8000000500780b */ /* 0x000fe40003f5d200 */
[----:B------:R-:W-:-:S11]  /*1e10*/  FSETP.NEU.FTZ.AND P0, PT, |R16|, +INF , PT ;  /* 0x7f8000001000780b */ /* 0x000fd60003f1d200 */
[----:B------:R-:W-:Y:S05]  /*1e20*/  @!P2 BRA !P1, `(.L_x_25) ;  /* 0x00000004002ca947 */ /* 0x000fea0004800000 */
[----:B------:R-:W-:-:S04]  /*1e30*/  LOP3.LUT P1, RZ, R26, 0x7fffffff, RZ, 0xc0, !PT ;  /* 0x7fffffff1aff7812 */ /* 0x000fc8000782c0ff */
[----:B------:R-:W-:-:S13]  /*1e40*/  PLOP3.LUT P1, PT, P2, P1, PT, 0x2f, 0xf2 ;  /* 0x0000000000f2781c */ /* 0x000fda0001722577 */
[----:B------:R-:W-:Y:S05]  /*1e50*/  @P1 BRA `(.L_x_26) ;  /* 0x0000000400181947 */ /* 0x000fea0003800000 */
[----:B------:R-:W-:-:S04]  /*1e60*/  LOP3.LUT P1, RZ, R5, 0x7fffffff, RZ, 0xc0, !PT ;  /* 0x7fffffff05ff7812 */ /* 0x000fc8000782c0ff */
[----:B------:R-:W-:-:S13]  /*1e70*/  PLOP3.LUT P0, PT, P0, P1, PT, 0x2f, 0xf2 ;  /* 0x0000000000f2781c */ /* 0x000fda0000702577 */
[----:B------:R-:W-:Y:S05]  /*1e80*/  @P0 BRA `(.L_x_27) ;  /* 0x0000000400000947 */ /* 0x000fea0003800000 */
[----:B------:R-:W-:Y:S02]  /*1e90*/  ISETP.GE.AND P0, PT, R27, RZ, PT ;  /* 0x000000ff1b00720c */ /* 0x000fe40003f06270 */
[----:B------:R-:W-:-:S11]  /*1ea0*/  ISETP.GE.AND P1, PT, R28, RZ, PT ;  /* 0x000000ff1c00720c */ /* 0x000fd60003f26270 */
[----:B------:R-:W-:Y:S01]  /*1eb0*/  @P0 MOV R23, RZ ;  /* 0x000000ff00170202 */ /* 0x000fe20000000f00 */
[----:B------:R-:W-:Y:S02]  /*1ec0*/  @!P0 IMAD.MOV.U32 R23, RZ, RZ, -0x40 ;  /* 0xffffffc0ff178424 */ /* 0x000fe400078e00ff */
[----:B------:R-:W-:Y:S01]  /*1ed0*/  @!P0 FFMA R26, R16, 1.84467440737095516160e+19, RZ ;  /* 0x5f800000101a8823 */ /* 0x000fe200000000ff */
[----:B------:R-:W-:Y:S01]  /*1ee0*/  @!P1 FFMA R5, R5, 1.84467440737095516160e+19, RZ ;  /* 0x5f80000005059823 */ /* 0x000fe200000000ff */
[----:B------:R-:W-:-:S07]  /*1ef0*/  @!P1 VIADD R23, R23, 0x40 ;  /* 0x0000004017179836 */ /* 0x000fce0000000000 */
.L_x_23:
[----:B------:R-:W-:Y:S01]  /*1f00*/  LEA R16, R22, 0xc0800000, 0x17 ;  /* 0xc080000016107811 */ /* 0x000fe200078eb8ff */
[----:B------:R-:W-:Y:S01]  /*1f10*/  VIADD R25, R25, 0xffffff81 ;  /* 0xffffff8119197836 */ /* 0x000fe20000000000 */
[----:B------:R-:W-:Y:S03]  /*1f20*/  BSSY B2, `(.L_x_28) ;  /* 0x0000035000027945 */ /* 0x000fe60003800000 */
[----:B------:R-:W-:Y:S02]  /*1f30*/  IMAD.IADD R28, R5, 0x1, -R16 ;  /* 0x00000001051c7824 */ /* 0x000fe400078e0a10 */
[C---:B------:R-:W-:Y:S02]  /*1f40*/  IMAD R5, R25.reuse, -0x800000, R26 ;  /* 0xff80000019057824 */ /* 0x040fe400078e021a */
[----:B------:R0:W1:Y:S01]  /*1f50*/  MUFU.RCP R27, R28 ;  /* 0x0000001c001b7308 */ /* 0x0000620000001000 */
[----:B------:R-:W-:Y:S01]  /*1f60*/  FADD.FTZ R16, -R28, -RZ ;  /* 0x800000ff1c107221 */ /* 0x000fe20000010100 */
[----:B0-----:R-:W-:-:S05]  /*1f70*/  IADD3 R28, PT, PT, R25, 0x7f, -R22 ;  /* 0x0000007f191c7810 */ /* 0x001fca0007ffe816 */
[----:B------:R-:W-:Y:S02]  /*1f80*/  IMAD.IADD R23, R28, 0x1, R23 ;  /* 0x000000011c177824 */ /* 0x000fe400078e0217 */
[----:B-1----:R-:W-:-:S04]  /*1f90*/  FFMA R32, R27, R16, 1 ;  /* 0x3f8000001b207423 */ /* 0x002fc80000000010 */
[----:B------:R-:W-:-:S04]  /*1fa0*/  FFMA R27, R27, R32, R27 ;  /* 0x000000201b1b7223 */ /* 0x000fc8000000001b */
[----:B------:R-:W-:-:S04]  /*1fb0*/  FFMA R26, R5, R27, RZ ;  /* 0x0000001b051a7223 */ /* 0x000fc800000000ff */
[----:B------:R-:W-:-:S04]  /*1fc0*/  FFMA R29, R16, R26, R5 ;  /* 0x0000001a101d7223 */ /* 0x000fc80000000005 */
[----:B------:R-:W-:-:S04]  /*1fd0*/  FFMA R26, R27, R29, R26 ;  /* 0x0000001d1b1a7223 */ /* 0x000fc8000000001a */
[----:B------:R-:W-:-:S04]  /*1fe0*/  FFMA R5, R16, R26, R5 ;  /* 0x0000001a10057223 */ /* 0x000fc80000000005 */
[----:B------:R-:W-:-:S05]  /*1ff0*/  FFMA R16, R27, R5, R26 ;  /* 0x000000051b107223 */ /* 0x000fca000000001a */
[----:B------:R-:W-:-:S04]  /*2000*/  SHF.R.U32.HI R22, RZ, 0x17, R16 ;  /* 0x00000017ff167819 */ /* 0x000fc80000011610 */
[----:B------:R-:W-:-:S05]  /*2010*/  LOP3.LUT R22, R22, 0xff, RZ, 0xc0, !PT ;  /* 0x000000ff16167812 */ /* 0x000fca00078ec0ff */
[----:B------:R-:W-:-:S04]  /*2020*/  IMAD.IADD R22, R22, 0x1, R23 ;  /* 0x0000000116167824 */ /* 0x000fc800078e0217 */
[----:B------:R-:W-:-:S05]  /*2030*/  VIADD R25, R22, 0xffffffff ;  /* 0xffffffff16197836 */ /* 0x000fca0000000000 */
[----:B------:R-:W-:-:S13]  /*2040*/  ISETP.GE.U32.AND P0, PT, R25, 0xfe, PT ;  /* 0x000000fe1900780c */ /* 0x000fda0003f06070 */
[----:B------:R-:W-:Y:S05]  /*2050*/  @!P0 BRA `(.L_x_29) ;  /* 0x0000000000808947 */ /* 0x000fea0003800000 */
[----:B------:R-:W-:-:S13]  /*2060*/  ISETP.GT.AND P0, PT, R22, 0xfe, PT ;  /* 0x000000fe1600780c */ /* 0x000fda0003f04270 */
[----:B------:R-:W-:Y:S05]  /*2070*/  @P0 BRA `(.L_x_30) ;  /* 0x00000000006c0947 */ /* 0x000fea0003800000 */
[----:B------:R-:W-:-:S13]  /*2080*/  ISETP.GE.AND P0, PT, R22, 0x1, PT ;  /* 0x000000011600780c */ /* 0x000fda0003f06270 */
[----:B------:R-:W-:Y:S05]  /*2090*/  @P0 BRA `(.L_x_31) ;  /* 0x0000000000740947 */ /* 0x000fea0003800000 */
[----:B------:R-:W-:Y:S02]  /*20a0*/  ISETP.GE.AND P0, PT, R22, -0x18, PT ;  /* 0xffffffe81600780c */ /* 0x000fe40003f06270 */
[----:B------:R-:W-:-:S11]  /*20b0*/  LOP3.LUT R16, R16, 0x80000000, RZ, 0xc0, !PT ;  /* 0x8000000010107812 */ /* 0x000fd600078ec0ff */
[----:B------:R-:W-:Y:S05]  /*20c0*/  @!P0 BRA `(.L_x_31) ;  /* 0x0000000000688947 */ /* 0x000fea0003800000 */
[-CC-:B------:R-:W-:Y:S01]  /*20d0*/  FFMA.RZ R23, R27, R5.reuse, R26.reuse ;  /* 0x000000051b177223 */ /* 0x180fe2000000c01a */
[C---:B------:R-:W-:Y:S02]  /*20e0*/  IADD3 R28, PT, PT, R22.reuse, 0x20, RZ ;  /* 0x00000020161c7810 */ /* 0x040fe40007ffe0ff */
[C---:B------:R-:W-:Y:S02]  /*20f0*/  ISETP.NE.AND P2, PT, R22.reuse, RZ, PT ;  /* 0x000000ff1600720c */ /* 0x040fe40003f45270 */
[----:B------:R-:W-:Y:S01]  /*2100*/  LOP3.LUT R25, R23, 0x7fffff, RZ, 0xc0, !PT ;  /* 0x007fffff17197812 */ /* 0x000fe200078ec0ff */
[CCC-:B------:R-:W-:Y:S01]  /*2110*/  FFMA.RP R23, R27.reuse, R5.reuse, R26.reuse ;  /* 0x000000051b177223 */ /* 0x1c0fe2000000801a */
[----:B------:R-:W-:Y:S01]  /*2120*/  ISETP.NE.AND P1, PT, R22, RZ, PT ;  /* 0x000000ff1600720c */ /* 0x000fe20003f25270 */
[----:B------:R-:W-:Y:S01]  /*2130*/  FFMA.RM R26, R27, R5, R26 ;  /* 0x000000051b1a7223 */ /* 0x000fe2000000401a */
[----:B------:R-:W-:Y:S01]  /*2140*/  LOP3.LUT R25, R25, 0x800000, RZ, 0xfc, !PT ;  /* 0x0080000019197812 */ /* 0x000fe200078efcff */
[----:B------:R-:W-:-:S03]  /*2150*/  IMAD.MOV R22, RZ, RZ, -R22 ;  /* 0x000000ffff167224 */ /* 0x000fc600078e0a16 */
[----:B------:R-:W-:Y:S02]  /*2160*/  SHF.L.U32 R28, R25, R28, RZ ;  /* 0x0000001c191c7219 */ /* 0x000fe400000006ff */
[----:B------:R-:W-:Y:S02]  /*2170*/  FSETP.NEU.FTZ.AND P0, PT, R23, R26, PT ;  /* 0x0000001a1700720b */ /* 0x000fe40003f1d000 */
[----:B------:R-:W-:Y:S02]  /*2180*/  SEL R22, R22, RZ, P2 ;  /* 0x000000ff16167207 */ /* 0x000fe40001000000 */
[----:B------:R-:W-:Y:S02]  /*2190*/  ISETP.NE.AND P1, PT, R28, RZ, P1 ;  /* 0x000000ff1c00720c */ /* 0x000fe40000f25270 */
[----:B------:R-:W-:Y:S02]  /*21a0*/  SHF.R.U32.HI R22, RZ, R22, R25 ;  /* 0x00000016ff167219 */ /* 0x000fe40000011619 */
[----:B------:R-:W-:-:S02]  /*21b0*/  PLOP3.LUT P0, PT, P0, P1, PT, 0xf8, 0x8f ;  /* 0x00000000008f781c */ /* 0x000fc40000703f70 */
[----:B------:R-:W-:Y:S02]  /*21c0*/  SHF.R.U32.HI R26, RZ, 0x1, R22 ;  /* 0x00000001ff1a7819 */ /* 0x000fe40000011616 */
[----:B------:R-:W-:-:S04]  /*21d0*/  SEL R5, RZ, 0x1, !P0 ;  /* 0x00000001ff057807 */ /* 0x000fc80004000000 */
[----:B------:R-:W-:-:S04]  /*21e0*/  LOP3.LUT R5, R5, 0x1, R26, 0xf8, !PT ;  /* 0x0000000105057812 */ /* 0x000fc800078ef81a */
[----:B------:R-:W-:-:S05]  /*21f0*/  LOP3.LUT R5, R5, R22, RZ, 0xc0, !PT ;  /* 0x0000001605057212 */ /* 0x000fca00078ec0ff */
[----:B------:R-:W-:-:S05]  /*2200*/  IMAD.IADD R5, R26, 0x1, R5 ;  /* 0x000000011a057824 */ /* 0x000fca00078e0205 */
[----:B------:R-:W-:Y:S01]  /*2210*/  LOP3.LUT R16, R5, R16, RZ, 0xfc, !PT ;  /* 0x0000001005107212 */ /* 0x000fe200078efcff */
[----:B------:R-:W-:Y:S06]  /*2220*/  BRA `(.L_x_31) ;  /* 0x0000000000107947 */ /* 0x000fec0003800000 */
.L_x_30:
[----:B------:R-:W-:-:S04]  /*2230*/  LOP3.LUT R16, R16, 0x80000000, RZ, 0xc0, !PT ;  /* 0x8000000010107812 */ /* 0x000fc800078ec0ff */
[----:B------:R-:W-:Y:S01]  /*2240*/  LOP3.LUT R16, R16, 0x7f800000, RZ, 0xfc, !PT ;  /* 0x7f80000010107812 */ /* 0x000fe200078efcff */
[----:B------:R-:W-:Y:S06]  /*2250*/  BRA `(.L_x_31) ;  /* 0x0000000000047947 */ /* 0x000fec0003800000 */
.L_x_29:
[----:B------:R-:W-:-:S07]  /*2260*/  IMAD R16, R23, 0x800000, R16 ;  /* 0x0080000017107824 */ /* 0x000fce00078e0210 */
.L_x_31:
[----:B------:R-:W-:Y:S05]  /*2270*/  BSYNC B2 ;  /* 0x0000000000027941 */ /* 0x000fea0003800000 */
.L_x_28:
[----:B------:R-:W-:Y:S05]  /*2280*/  BRA `(.L_x_32) ;  /* 0x0000000000207947 */ /* 0x000fea0003800000 */
.L_x_27:
[----:B------:R-:W-:-:S04]  /*2290*/  LOP3.LUT R5, R5, 0x80000000, R26, 0x48, !PT ;  /* 0x8000000005057812 */ /* 0x000fc800078e481a */
[----:B------:R-:W-:Y:S01]  /*22a0*/  LOP3.LUT R16, R5, 0x7f800000, RZ, 0xfc, !PT ;  /* 0x7f80000005107812 */ /* 0x000fe200078efcff */
[----:B------:R-:W-:Y:S06]  /*22b0*/  BRA `(.L_x_32) ;  /* 0x0000000000147947 */ /* 0x000fec0003800000 */
.L_x_26:
[----:B------:R-:W-:Y:S01]  /*22c0*/  LOP3.LUT R16, R5, 0x80000000, R26, 0x48, !PT ;  /* 0x8000000005107812 */ /* 0x000fe200078e481a */
[----:B------:R-:W-:Y:S06]  /*22d0*/  BRA `(.L_x_32) ;  /* 0x00000000000c7947 */ /* 0x000fec0003800000 */
.L_x_25:
[----:B------:R-:W0:Y:S01]  /*22e0*/  MUFU.RSQ R16, -QNAN ;  /* 0xffc0000000107908 */ /* 0x000e220000001400 */
[----:B------:R-:W-:Y:S05]  /*22f0*/  BRA `(.L_x_32) ;  /* 0x0000000000047947 */ /* 0x000fea0003800000 */
.L_x_24:
[----:B------:R-:W-:-:S07]  /*2300*/  FADD.FTZ R16, R16, R5 ;  /* 0x0000000510107221 */ /* 0x000fce0000010000 */
.L_x_32:
[----:B------:R-:W-:Y:S05]  /*2310*/  BSYNC B1 ;  /* 0x0000000000017941 */ /* 0x000fea0003800000 */
.L_x_22:
[----:B------:R-:W-:Y:S02]  /*2320*/  IMAD.MOV.U32 R22, RZ, RZ, R24 ;  /* 0x000000ffff167224 */ /* 0x000fe400078e0018 */
[----:B------:R-:W-:Y:S02]  /*2330*/  IMAD.MOV.U32 R23, RZ, RZ, 0x0 ;  /* 0x00000000ff177424 */ /* 0x000fe400078e00ff */
[----:B0-----:R-:W-:Y:S02]  /*2340*/  IMAD.MOV.U32 R5, RZ, RZ, R16 ;  /* 0x000000ffff057224 */ /* 0x001fe400078e0010 */
[----:B------:R-:W-:Y:S05]  /*2350*/  RET.REL.NODEC R22 `(_Z15cavity_flow_opsiPfS_S_S_fffS_ffii) ;  /* 0xffffffdc16287950 */ /* 0x000fea0003c3ffff */
        .type           $_Z15cavity_flow_opsiPfS_S_S_fffS_ffii$__internal_accurate_pow,@function
        .size           $_Z15cavity_flow_opsiPfS_S_S_fffS_ffii$__internal_accurate_pow,(.L_x_88 - $_Z15cavity_flow_opsiPfS_S_S_fffS_ffii$__internal_accurate_pow)
$_Z15cavity_flow_opsiPfS_S_S_fffS_ffii$__internal_accurate_pow:
[----:B------:R-:W-:Y:S01]  /*2360*/  ISETP.GT.U32.AND P0, PT, R36, 0xfffff, PT ;  /* 0x000fffff2400780c */ /* 0x000fe20003f04070 */
[--C-:B------:R-:W-:Y:S01]  /*2370*/  IMAD.MOV.U32 R3, RZ, RZ, R36.reuse ;  /* 0x000000ffff037224 */ /* 0x100fe200078e0024 */
[----:B------:R-:W-:Y:S01]  /*2380*/  UMOV UR4, 0x7d2cafe2 ;  /* 0x7d2cafe200047882 */ /* 0x000fe20000000000 */
[----:B------:R-:W-:Y:S01]  /*2390*/  IMAD.MOV.U32 R16, RZ, RZ, RZ ;  /* 0x000000ffff107224 */ /* 0x000fe200078e00ff */
[----:B------:R-:W-:Y:S01]  /*23a0*/  UMOV UR5, 0x3eb0f5ff ;  /* 0x3eb0f5ff00057882 */ /* 0x000fe20000000000 */
[----:B------:R-:W-:Y:S01]  /*23b0*/  SHF.R.U32.HI R36, RZ, 0x14, R36 ;  /* 0x00000014ff247819 */ /* 0x000fe20000011624 */
[----:B------:R-:W-:Y:S01]  /*23c0*/  UMOV UR6, 0x3b39803f ;  /* 0x3b39803f00067882 */ /* 0x000fe20000000000 */
[----:B------:R-:W-:-:S06]  /*23d0*/  UMOV UR7, 0x3c7abc9e ;  /* 0x3c7abc9e00077882 */ /* 0x000fcc0000000000 */
[----:B------:R-:W-:-:S10]  /*23e0*/  @!P0 DMUL R18, R2, 1.80143985094819840000e+16 ;  /* 0x4350000002128828 */ /* 0x000fd40000000000 */
[----:B------:R-:W-:Y:S01]  /*23f0*/  @!P0 MOV R3, R19 ;  /* 0x0000001300038202 */ /* 0x000fe20000000f00 */
[----:B------:R-:W-:Y:S01]  /*2400*/  @!P0 IMAD.MOV.U32 R2, RZ, RZ, R18 ;  /* 0x000000ffff028224 */ /* 0x000fe200078e0012 */
[----:B------:R-:W-:Y:S02]  /*2410*/  @!P0 LEA.HI R36, R19, 0xffffffca, RZ, 0xc ;  /* 0xffffffca13248811 */ /* 0x000fe400078f60ff */
[----:B------:R-:W-:-:S04]  /*2420*/  LOP3.LUT R3, R3, 0x800fffff, RZ, 0xc0, !PT ;  /* 0x800fffff03037812 */ /* 0x000fc800078ec0ff */
[----:B------:R-:W-:-:S04]  /*2430*/  LOP3.LUT R3, R3, 0x3ff00000, RZ, 0xfc, !PT ;  /* 0x3ff0000003037812 */ /* 0x000fc800078efcff */
[----:B------:R-:W-:-:S13]  /*2440*/  ISETP.GE.U32.AND P1, PT, R3, 0x3ff6a09f, PT ;  /* 0x3ff6a09f0300780c */ /* 0x000fda0003f26070 */
[----:B------:R-:W-:-:S04]  /*2450*/  @P1 VIADD R17, R3, 0xfff00000 ;  /* 0xfff0000003111836 */ /* 0x000fc80000000000 */
[----:B------:R-:W-:-:S06]  /*2460*/  @P1 IMAD.MOV.U32 R3, RZ, RZ, R17 ;  /* 0x000000ffff031224 */ /* 0x000fcc00078e0011 */
[C---:B------:R-:W-:Y:S02]  /*2470*/  DADD R24, R2.reuse, 1 ;  /* 0x3ff0000002187429 */ /* 0x040fe40000000000 */
[----:B------:R-:W-:-:S04]  /*2480*/  DADD R2, R2, -1 ;  /* 0xbff0000002027429 */ /* 0x000fc80000000000 */
[----:B------:R-:W0:Y:S02]  /*2490*/  MUFU.RCP64H R17, R25 ;  /* 0x0000001900117308 */ /* 0x000e240000001800 */
[----:B0-----:R-:W-:-:S08]  /*24a0*/  DFMA R24, -R24, R16, 1 ;  /* 0x3ff000001818742b */ /* 0x001fd00000000110 */
[----:B------:R-:W-:-:S08]  /*24b0*/  DFMA R24, R24, R24, R24 ;  /* 0x000000181818722b */ /* 0x000fd00000000018 */
[----:B------:R-:W-:-:S08]  /*24c0*/  DFMA R24, R16, R24, R16 ;  /* 0x000000181018722b */ /* 0x000fd00000000010 */
[----:B------:R-:W-:-:S08]  /*24d0*/  DMUL R34, R2, R24 ;  /* 0x0000001802227228 */ /* 0x000fd00000000000 */
[----:B------:R-:W-:-:S08]  /*24e0*/  DFMA R34, R2, R24, R34 ;  /* 0x000000180222722b */ /* 0x000fd00000000022 */
[----:B------:R-:W-:Y:S02]  /*24f0*/  DADD R32, R2, -R34 ;  /* 0x0000000002207229 */ /* 0x000fe40000000822 */
[----:B------:R-:W-:-:S06]  /*2500*/  DMUL R16, R34, R34 ;  /* 0x0000002222107228 */ /* 0x000fcc0000000000 */
[----:B------:R-:W-:-:S08]  /*2510*/  DADD R32, R32, R32 ;  /* 0x0000000020207229 */ /* 0x000fd00000000020 */
[----:B------:R-:W-:Y:S01]  /*2520*/  DFMA R32, R2, -R34, R32 ;  /* 0x800000220220722b */ /* 0x000fe20000000020 */
[----:B------:R-:W-:Y:S02]  /*2530*/  IMAD.MOV.U32 R2, RZ, RZ, 0x41ad3b5a ;  /* 0x41ad3b5aff027424 */ /* 0x000fe400078e00ff */
[----:B------:R-:W-:-:S05]  /*2540*/  IMAD.MOV.U32 R3, RZ, RZ, 0x3ed0f5d2 ;  /* 0x3ed0f5d2ff037424 */ /* 0x000fca00078e00ff */
[----:B------:R-:W-:Y:S02]  /*2550*/  DMUL R32, R24, R32 ;  /* 0x0000002018207228 */ /* 0x000fe40000000000 */
[----:B------:R-:W-:Y:S01]  /*2560*/  DFMA R2, R16, UR4, R2 ;  /* 0x0000000410027c2b */ /* 0x000fe20008000002 */
[----:B------:R-:W-:Y:S01]  /*2570*/  UMOV UR4, 0x75488a3f ;  /* 0x75488a3f00047882 */ /* 0x000fe20000000000 */
[----:B------:R-:W-:-:S06]  /*2580*/  UMOV UR5, 0x3ef3b20a ;  /* 0x3ef3b20a00057882 */ /* 0x000fcc0000000000 */
[----:B------:R-:W-:Y:S01]  /*2590*/  DFMA R2, R16, R2, UR4 ;  /* 0x0000000410027e2b */ /* 0x000fe20008000002 */
        /* <DEDUP_REMOVED lines=14> */
[----:B------:R-:W-:-:S08]  /*2680*/  DFMA R28, R16, R2, UR4 ;  /* 0x00000004101c7e2b */ /* 0x000fd00008000002 */
[----:B------:R-:W-:Y:S01]  /*2690*/  DADD R18, -R28, UR4 ;  /* 0x000000041c127e29 */ /* 0x000fe20008000100 */
[----:B------:R-:W-:Y:S01]  /*26a0*/  UMOV UR4, 0xb9e7b0 ;  /* 0x00b9e7b000047882 */ /* 0x000fe20000000000 */
[----:B------:R-:W-:-:S06]  /*26b0*/  UMOV UR5, 0x3c46a4cb ;  /* 0x3c46a4cb00057882 */ /* 0x000fcc0000000000 */
[----:B------:R-:W-:Y:S02]  /*26c0*/  DFMA R2, R16, R2, R18 ;  /* 0x000000021002722b */ /* 0x000fe40000000012 */
[----:B------:R-:W-:Y:S01]  /*26d0*/  DMUL R16, R34, R34 ;  /* 0x0000002222107228 */ /* 0x000fe20000000000 */
[----:B------:R-:W-:Y:S01]  /*26e0*/  VIADD R19, R33, 0x100000 ;  /* 0x0010000021137836 */ /* 0x000fe20000000000 */
[----:B------:R-:W-:-:S04]  /*26f0*/  MOV R18, R32 ;  /* 0x0000002000127202 */ /* 0x000fc80000000f00 */
[----:B------:R-:W-:Y:S01]  /*2700*/  DADD R2, R2, -UR4 ;  /* 0x8000000402027e29 */ /* 0x000fe20008000000 */
[----:B------:R-:W-:Y:S01]  /*2710*/  UMOV UR4, 0x80000000 ;  /* 0x8000000000047882 */ /* 0x000fe20000000000 */
[----:B------:R-:W-:Y:S01]  /*2720*/  DFMA R24, R34, R34, -R16 ;  /* 0x000000222218722b */ /* 0x000fe20000000810 */
[----:B------:R-:W-:-:S07]  /*2730*/  UMOV UR5, 0x43300000 ;  /* 0x4330000000057882 */ /* 0x000fce0000000000 */
[C---:B------:R-:W-:Y:S02]  /*2740*/  DFMA R18, R34.reuse, R18, R24 ;  /* 0x000000122212722b */ /* 0x040fe40000000018 */
[----:B------:R-:W-:-:S08]  /*2750*/  DMUL R24, R34, R16 ;  /* 0x0000001022187228 */ /* 0x000fd00000000000 */
[----:B------:R-:W-:-:S08]  /*2760*/  DFMA R26, R34, R16, -R24 ;  /* 0x00000010221a722b */ /* 0x000fd00000000818 */
[----:B------:R-:W-:Y:S02]  /*2770*/  DFMA R26, R32, R16, R26 ;  /* 0x00000010201a722b */ /* 0x000fe4000000001a */
[----:B------:R-:W-:-:S06]  /*2780*/  DADD R16, R28, R2 ;  /* 0x000000001c107229 */ /* 0x000fcc0000000002 */
[----:B------:R-:W-:Y:S02]  /*2790*/  DFMA R18, R34, R18, R26 ;  /* 0x000000122212722b */ /* 0x000fe4000000001a */
[----:B------:R-:W-:Y:S02]  /*27a0*/  DADD R28, R28, -R16 ;  /* 0x000000001c1c7229 */ /* 0x000fe40000000810 */
[----:B------:R-:W-:-:S06]  /*27b0*/  DMUL R26, R16, R24 ;  /* 0x00000018101a7228 */ /* 0x000fcc0000000000 */
[----:B------:R-:W-:Y:S02]  /*27c0*/  DADD R28, R2, R28 ;  /* 0x00000000021c7229 */ /* 0x000fe4000000001c */
[----:B------:R-:W-:-:S08]  /*27d0*/  DFMA R2, R16, R24, -R26 ;  /* 0x000000181002722b */ /* 0x000fd0000000081a */
[----:B------:R-:W-:Y:S01]  /*27e0*/  DFMA R2, R16, R18, R2 ;  /* 0x000000121002722b */ /* 0x000fe20000000002 */
[C---:B------:R-:W-:Y:S02]  /*27f0*/  VIADD R18, R36.reuse, 0xfffffc01 ;  /* 0xfffffc0124127836 */ /* 0x040fe40000000000 */
[----:B------:R-:W-:Y:S02]  /*2800*/  @P1 VIADD R18, R36, 0xfffffc02 ;  /* 0xfffffc0224121836 */ /* 0x000fe40000000000 */
[----:B------:R-:W-:-:S03]  /*2810*/  IMAD.MOV.U32 R19, RZ, RZ, 0x43300000 ;  /* 0x43300000ff137424 */ /* 0x000fc600078e00ff */
[----:B------:R-:W-:Y:S01]  /*2820*/  DFMA R28, R28, R24, R2 ;  /* 0x000000181c1c722b */ /* 0x000fe20000000002 */
[----:B------:R-:W-:-:S06]  /*2830*/  LOP3.LUT R18, R18, 0x80000000, RZ, 0x3c, !PT ;  /* 0x8000000012127812 */ /* 0x000fcc00078e3cff */
[----:B------:R-:W-:Y:S01]  /*2840*/  DADD R18, R18, -UR4 ;  /* 0x8000000412127e29 */ /* 0x000fe20008000000 */
[----:B------:R-:W-:Y:S01]  /*2850*/  UMOV UR4, 0xfefa39ef ;  /* 0xfefa39ef00047882 */ /* 0x000fe20000000000 */
[----:B------:R-:W-:Y:S01]  /*2860*/  DADD R16, R26, R28 ;  /* 0x000000001a107229 */ /* 0x000fe2000000001c */
[----:B------:R-:W-:-:S07]  /*2870*/  UMOV UR5, 0x3fe62e42 ;  /* 0x3fe62e4200057882 */ /* 0x000fce0000000000 */
[--C-:B------:R-:W-:Y:S02]  /*2880*/  DADD R2, R34, R16.reuse ;  /* 0x0000000022027229 */ /* 0x100fe40000000010 */
[----:B------:R-:W-:-:S06]  /*2890*/  DADD R26, R26, -R16 ;  /* 0x000000001a1a7229 */ /* 0x000fcc0000000810 */
[----:B------:R-:W-:Y:S02]  /*28a0*/  DADD R34, R34, -R2 ;  /* 0x0000000022227229 */ /* 0x000fe40000000802 */
[----:B------:R-:W-:-:S06]  /*28b0*/  DADD R26, R28, R26 ;  /* 0x000000001c1a7229 */ /* 0x000fcc000000001a */
[----:B------:R-:W-:-:S08]  /*28c0*/  DADD R34, R16, R34 ;  /* 0x0000000010227229 */ /* 0x000fd00000000022 */
[----:B------:R-:W-:-:S08]  /*28d0*/  DADD R26, R26, R34 ;  /* 0x000000001a1a7229 */ /* 0x000fd00000000022 */
[----:B------:R-:W-:-:S08]  /*28e0*/  DADD R32, R32, R26 ;  /* 0x0000000020207229 */ /* 0x000fd0000000001a */
[----:B------:R-:W-:-:S08]  /*28f0*/  DADD R24, R2, R32 ;  /* 0x0000000002187229 */ /* 0x000fd00000000020 */
[--C-:B------:R-:W-:Y:S02]  /*2900*/  DFMA R16, R18, UR4, R24.reuse ;  /* 0x0000000412107c2b */ /* 0x100fe40008000018 */
[----:B------:R-:W-:-:S06]  /*2910*/  DADD R26, R2, -R24 ;  /* 0x00000000021a7229 */ /* 0x000fcc0000000818 */
[----:B------:R-:W-:Y:S02]  /*2920*/  DFMA R2, R18, -UR4, R16 ;  /* 0x8000000412027c2b */ /* 0x000fe40008000010 */
[----:B------:R-:W-:-:S06]  /*2930*/  DADD R26, R32, R26 ;  /* 0x00000000201a7229 */ /* 0x000fcc000000001a */
[----:B------:R-:W-:-:S08]  /*2940*/  DADD R2, -R24, R2 ;  /* 0x0000000018027229 */ /* 0x000fd00000000102 */
[----:B------:R-:W-:-:S08]  /*2950*/  DADD R2, R26, -R2 ;  /* 0x000000001a027229 */ /* 0x000fd00000000802 */
[----:B------:R-:W-:-:S08]  /*2960*/  DFMA R18, R18, UR6, R2 ;  /* 0x0000000612127c2b */ /* 0x000fd00008000002 */
[----:B------:R-:W-:-:S08]  /*2970*/  DADD R2, R16, R18 ;  /* 0x0000000010027229 */ /* 0x000fd00000000012 */
[----:B------:R-:W-:Y:S02]  /*2980*/  DADD R16, R16, -R2 ;  /* 0x0000000010107229 */ /* 0x000fe40000000802 */
[----:B------:R-:W-:-:S06]  /*2990*/  DMUL R28, R2, 2 ;  /* 0x40000000021c7828 */ /* 0x000fcc0000000000 */
[----:B------:R-:W-:Y:S02]  /*29a0*/  DADD R16, R18, R16 ;  /* 0x0000000012107229 */ /* 0x000fe40000000010 */
[----:B------:R-:W-:Y:S01]  /*29b0*/  DFMA R26, R2, 2, -R28 ;  /* 0x40000000021a782b */ /* 0x000fe2000000081c */
[----:B------:R-:W-:Y:S02]  /*29c0*/  IMAD.MOV.U32 R2, RZ, RZ, 0x652b82fe ;  /* 0x652b82feff027424 */ /* 0x000fe400078e00ff */
[----:B------:R-:W-:-:S05]  /*29d0*/  IMAD.MOV.U32 R3, RZ, RZ, 0x3ff71547 ;  /* 0x3ff71547ff037424 */ /* 0x000fca00078e00ff */
[----:B------:R-:W-:-:S08]  /*29e0*/  DFMA R26, R16, 2, R26 ;  /* 0x40000000101a782b */ /* 0x000fd0000000001a */
[----:B------:R-:W-:-:S08]  /*29f0*/  DADD R16, R28, R26 ;  /* 0x000000001c107229 */ /* 0x000fd0000000001a */
[----:B------:R-:W-:Y:S02]  /*2a00*/  DFMA R2, R16, R2, 6.75539944105574400000e+15 ;  /* 0x433800001002742b */ /* 0x000fe40000000002 */
[----:B------:R-:W-:Y:S01]  /*2a10*/  FSETP.GEU.AND P0, PT, |R17|, 4.1917929649353027344, PT ;  /* 0x4086232b1100780b */ /* 0x000fe20003f0e200 */
[----:B------:R-:W-:-:S05]  /*2a20*/  DADD R28, R28, -R16 ;  /* 0x000000001c1c7229 */ /* 0x000fca0000000810 */
[----:B------:R-:W-:-:S03]  /*2a30*/  DADD R18, R2, -6.75539944105574400000e+15 ;  /* 0xc338000002127429 */ /* 0x000fc60000000000 */
[----:B------:R-:W-:-:S05]  /*2a40*/  DADD R26, R26, R28 ;  /* 0x000000001a1a7229 */ /* 0x000fca000000001c */
[----:B------:R-:W-:Y:S01]  /*2a50*/  DFMA R24, R18, -UR4, R16 ;  /* 0x8000000412187c2b */ /* 0x000fe20008000010 */
[----:B------:R-:W-:Y:S01]  /*2a60*/  UMOV UR4, 0x3b39803f ;  /* 0x3b39803f00047882 */ /* 0x000fe20000000000 */
[----:B------:R-:W-:-:S06]  /*2a70*/  UMOV UR5, 0x3c7abc9e ;  /* 0x3c7abc9e00057882 */ /* 0x000fcc0000000000 */
[----:B------:R-:W-:Y:S01]  /*2a80*/  DFMA R24, R18, -UR4, R24 ;  /* 0x8000000412187c2b */ /* 0x000fe20008000018 */
[----:B------:R-:W-:Y:S01]  /*2a90*/  UMOV UR4, 0x69ce2bdf ;  /* 0x69ce2bdf00047882 */ /* 0x000fe20000000000 */
[----:B------:R-:W-:Y:S01]  /*2aa0*/  IMAD.MOV.U32 R18, RZ, RZ, -0x35dec16 ;  /* 0xfca213eaff127424 */ /* 0x000fe200078e00ff */
[----:B------:R-:W-:Y:S01]  /*2ab0*/  UMOV UR5, 0x3e5ade15 ;  /* 0x3e5ade1500057882 */ /* 0x000fe20000000000 */
[----:B------:R-:W-:-:S06]  /*2ac0*/  IMAD.MOV.U32 R19, RZ, RZ, 0x3e928af3 ;  /* 0x3e928af3ff137424 */ /* 0x000fcc00078e00ff */
        /* <DEDUP_REMOVED lines=25> */
[----:B------:R-:W-:-:S08]  /*2c60*/  DFMA R18, R24, R18, 1 ;  /* 0x3ff000001812742b */ /* 0x000fd00000000012 */
[----:B------:R-:W-:-:S10]  /*2c70*/  DFMA R18, R24, R18, 1 ;  /* 0x3ff000001812742b */ /* 0x000fd40000000012 */
[----:B------:R-:W-:Y:S01]  /*2c80*/  LEA R25, R2, R19, 0x14 ;  /* 0x0000001302197211 */ /* 0x000fe200078ea0ff */
[----:B------:R-:W-:Y:S01]  /*2c90*/  IMAD.MOV.U32 R24, RZ, RZ, R18 ;  /* 0x000000ffff187224 */ /* 0x000fe200078e0012 */
[----:B------:R-:W-:Y:S06]  /*2ca0*/  @!P0 BRA `(.L_x_33) ;  /* 0x0000000000348947 */ /* 0x000fec0003800000 */
[----:B------:R-:W-:Y:S01]  /*2cb0*/  FSETP.GEU.AND P1, PT, |R17|, 4.2275390625, PT ;  /* 0x408748001100780b */ /* 0x000fe20003f2e200 */
[C---:B------:R-:W-:Y:S02]  /*2cc0*/  DADD R24, R16.reuse, +INF ;  /* 0x7ff0000010187429 */ /* 0x040fe40000000000 */
[----:B------:R-:W-:-:S08]  /*2cd0*/  DSETP.GEU.AND P0, PT, R16, RZ, PT ;  /* 0x000000ff1000722a */ /* 0x000fd00003f0e000 */
[----:B------:R-:W-:Y:S02]  /*2ce0*/  FSEL R24, R24, RZ, P0 ;  /* 0x000000ff18187208 */ /* 0x000fe40000000000 */
[----:B------:R-:W-:Y:S01]  /*2cf0*/  FSEL R25, R25, RZ, P0 ;  /* 0x000000ff19197208 */ /* 0x000fe20000000000 */
[----:B------:R-:W-:Y:S06]  /*2d00*/  @P1 BRA `(.L_x_33) ;  /* 0x00000000001c1947 */ /* 0x000fec0003800000 */
[----:B------:R-:W-:Y:S01]  /*2d10*/  LEA.HI R3, R2, R2, RZ, 0x1 ;  /* 0x0000000202037211 */ /* 0x000fe200078f08ff */
[----:B------:R-:W-:-:S03]  /*2d20*/  IMAD.MOV.U32 R24, RZ, RZ, RZ ;  /* 0x000000ffff187224 */ /* 0x000fc600078e00ff */
[----:B------:R-:W-:-:S05]  /*2d30*/  SHF.R.S32.HI R3, RZ, 0x1, R3 ;  /* 0x00000001ff037819 */ /* 0x000fca0000011403 */
[----:B------:R-:W-:Y:S02]  /*2d40*/  IMAD.IADD R2, R2, 0x1, -R3 ;  /* 0x0000000102027824 */ /* 0x000fe400078e0a03 */
[----:B------:R-:W-:-:S03]  /*2d50*/  IMAD R19, R3, 0x100000, R19 ;  /* 0x0010000003137824 */ /* 0x000fc600078e0213 */
[----:B------:R-:W-:-:S06]  /*2d60*/  LEA R25, R2, 0x3ff00000, 0x14 ;  /* 0x3ff0000002197811 */ /* 0x000fcc00078ea0ff */
[----:B------:R-:W-:-:S11]  /*2d70*/  DMUL R24, R18, R24 ;  /* 0x0000001812187228 */ /* 0x000fd60000000000 */
.L_x_33:
[----:B------:R-:W-:Y:S01]  /*2d80*/  DFMA R26, R26, R24, R24 ;  /* 0x000000181a1a722b */ /* 0x000fe20000000018 */
[----:B------:R-:W-:Y:S01]  /*2d90*/  IMAD.MOV.U32 R2, RZ, RZ, R31 ;  /* 0x000000ffff027224 */ /* 0x000fe200078e001f */
[----:B------:R-:W-:Y:S01]  /*2da0*/  DSETP.NEU.AND P0, PT, |R24|, +INF , PT ;  /* 0x7ff000001800742a */ /* 0x000fe20003f0d200 */
[----:B------:R-:W-:-:S07]  /*2db0*/  IMAD.MOV.U32 R3, RZ, RZ, 0x0 ;  /* 0x00000000ff037424 */ /* 0x000fce00078e00ff */
[----:B------:R-:W-:Y:S02]  /*2dc0*/  FSEL R18, R24, R26, !P0 ;  /* 0x0000001a18127208 */ /* 0x000fe40004000000 */
[----:B------:R-:W-:Y:S01]  /*2dd0*/  FSEL R19, R25, R27, !P0 ;  /* 0x0000001b19137208 */ /* 0x000fe20004000000 */
[----:B------:R-:W-:Y:S06]  /*2de0*/  RET.REL.NODEC R2 `(_Z15cavity_flow_opsiPfS_S_S_fffS_ffii) ;  /* 0xffffffd002847950 */ /* 0x000fec0003c3ffff */
.L_x_34:
[----:B------:R-:W-:-:S00]  /*2df0*/  BRA `(.L_x_34) ;  /* 0xfffffffc00fc7947 */ /* 0x000fc0000383ffff */
[----:B------:R-:W-:-:S00]  /*2e00*/  NOP ;  /* 0x0000000000007918 */ /* 0x000fc00000000000 */
[----:B------:R-:W-:-:S00]  /*2e10*/  NOP ;  /* 0x0000000000007918 */ /* 0x000fc00000000000 */
[----:B------:R-:W-:-:S00]  /*2e20*/  NOP ;  /* 0x0000000000007918 */ /* 0x000fc00000000000 */
[----:B------:R-:W-:-:S00]  /*2e30*/  NOP ;  /* 0x0000000000007918 */ /* 0x000fc00000000000 */
[----:B------:R-:W-:-:S00]  /*2e40*/  NOP ;  /* 0x0000000000007918 */ /* 0x000fc00000000000 */
[----:B------:R-:W-:-:S00]  /*2e50*/  NOP ;  /* 0x0000000000007918 */ /* 0x000fc00000000000 */
[----:B------:R-:W-:-:S00]  /*2e60*/  NOP ;  /* 0x0000000000007918 */ /* 0x000fc00000000000 */
[----:B------:R-:W-:-:S00]  /*2e70*/  NOP ;  /* 0x0000000000007918 */ /* 0x000fc00000000000 */
.L_x_88:


//--------------------- .text._Z17cavity_conditionsiPfS_S_S_fffS_ffii --------------------------
	.section	.text._Z17cavity_conditionsiPfS_S_S_fffS_ffii,"ax",@progbits
	.align	128
        .global         _Z17cavity_conditionsiPfS_S_S_fffS_ffii
        .type           _Z17cavity_conditionsiPfS_S_S_fffS_ffii,@function
        .size           _Z17cavity_conditionsiPfS_S_S_fffS_ffii,(.L_x_94 - _Z17cavity_conditionsiPfS_S_S_fffS_ffii)
        .other          _Z17cavity_conditionsiPfS_S_S_fffS_ffii,@"STO_CUDA_ENTRY STV_DEFAULT"
_Z17cavity_conditionsiPfS_S_S_fffS_ffii:
.text._Z17cavity_conditionsiPfS_S_S_fffS_ffii:
[----:B------:R-:W-:Y:S01]  /*0000*/  LDC R1, c[0x0][0x37c] ;  /* 0x0000df00ff017b82 */ /* 0x000fe20000000800 */
[----:B------:R-:W0:Y:S07]  /*0010*/  S2R R2, SR_TID.X ;  /* 0x0000000000027919 */ /* 0x000e2e0000002100 */
[----:B------:R-:W0:Y:S08]  /*0020*/  S2UR UR4, SR_CTAID.X ;  /* 0x00000000000479c3 */ /* 0x000e300000002500 */
[----:B------:R-:W0:Y:S08]  /*0030*/  LDC R5, c[0x0][0x360] ;  /* 0x0000d800ff057b82 */ /* 0x000e300000000800 */
[----:B------:R-:W1:Y:S01]  /*0040*/  LDC R0, c[0x0][0x3c8] ;  /* 0x0000f200ff007b82 */ /* 0x000e620000000800 */
[----:B0-----:R-:W-:-:S02]  /*0050*/  IMAD R5, R5, UR4, R2 ;  /* 0x0000000405057c24 */ /* 0x001fc4000f8e0202 */
[----:B-1----:R-:W-:-:S05]  /*0060*/  IMAD R2, R0, R0, RZ ;  /* 0x0000000000027224 */ /* 0x002fca00078e02ff */
[----:B------:R-:W-:-:S13]  /*0070*/  ISETP.GE.AND P0, PT, R5, R2, PT ;  /* 0x000000020500720c */ /* 0x000fda0003f06270 */
[----:B------:R-:W-:Y:S05]  /*0080*/  @P0 EXIT ;  /* 0x000000000000094d */ /* 0x000fea0003800000 */
[----:B------:R-:W-:Y:S01]  /*0090*/  IABS R8, R0 ;  /* 0x0000000000087213 */ /* 0x000fe20000000000 */
[----:B------:R-:W0:Y:S01]  /*00a0*/  LDCU.64 UR4, c[0x0][0x358] ;  /* 0x00006b00ff0477ac */ /* 0x000e220008000a00 */
[----:B------:R-:W-:Y:S02]  /*00b0*/  IADD3 R4, PT, PT, R5, 0x1, RZ ;  /* 0x0000000105047810 */ /* 0x000fe40007ffe0ff */
[----:B------:R-:W1:Y:S01]  /*00c0*/  I2F.RP R3, R8 ;  /* 0x0000000800037306 */ /* 0x000e620000209400 */
[----:B------:R-:W-:Y:S02]  /*00d0*/  IABS R10, R5 ;  /* 0x00000005000a7213 */ /* 0x000fe40000000000 */
[----:B------:R-:W-:Y:S02]  /*00e0*/  IABS R11, R4 ;  /* 0x00000004000b7213 */ /* 0x000fe40000000000 */
[----:B------:R-:W-:-:S03]  /*00f0*/  IADD3 R2, PT, PT, R2, -R0, RZ ;  /* 0x8000000002027210 */ /* 0x000fc60007ffe0ff */
[----:B-1----:R-:W1:Y:S02]  /*0100*/  MUFU.RCP R3, R3 ;  /* 0x0000000300037308 */ /* 0x002e640000001000 */
[----:B-1----:R-:W-:-:S06]  /*0110*/  VIADD R6, R3, 0xffffffe ;  /* 0x0ffffffe03067836 */ /* 0x002fcc0000000000 */
[----:B------:R1:W2:Y:S02]  /*0120*/  F2I.FTZ.U32.TRUNC.NTZ R7, R6 ;  /* 0x0000000600077305 */ /* 0x0002a4000021f000 */
[----:B-1----:R-:W-:Y:S02]  /*0130*/  IMAD.MOV.U32 R6, RZ, RZ, RZ ;  /* 0x000000ffff067224 */ /* 0x002fe400078e00ff */
[----:B--2---:R-:W-:-:S04]  /*0140*/  IMAD.MOV R9, RZ, RZ, -R7 ;  /* 0x000000ffff097224 */ /* 0x004fc800078e0a07 */
[----:B------:R-:W-:-:S04]  /*0150*/  IMAD R9, R9, R8, RZ ;  /* 0x0000000809097224 */ /* 0x000fc800078e02ff */
[----:B------:R-:W-:Y:S01]  /*0160*/  IMAD.HI.U32 R7, R7, R9, R6 ;  /* 0x0000000907077227 */ /* 0x000fe200078e0006 */
[----:B------:R-:W-:-:S03]  /*0170*/  MOV R9, R10 ;  /* 0x0000000a00097202 */ /* 0x000fc60000000f00 */
[----:B------:R-:W-:Y:S02]  /*0180*/  IMAD.MOV.U32 R10, RZ, RZ, R11 ;  /* 0x000000ffff0a7224 */ /* 0x000fe400078e000b */
[----:B------:R-:W-:-:S04]  /*0190*/  IMAD.HI.U32 R3, R7, R9, RZ ;  /* 0x0000000907037227 */ /* 0x000fc800078e00ff */
[----:B------:R-:W-:Y:S01]  /*01a0*/  IMAD.HI.U32 R7, R7, R10, RZ ;  /* 0x0000000a07077227 */ /* 0x000fe200078e00ff */
[----:B------:R-:W-:-:S03]  /*01b0*/  IADD3 R3, PT, PT, -R3, RZ, RZ ;  /* 0x000000ff03037210 */ /* 0x000fc60007ffe1ff */
[----:B------:R-:W-:Y:S02]  /*01c0*/  IMAD.MOV R7, RZ, RZ, -R7 ;  /* 0x000000ffff077224 */ /* 0x000fe400078e0a07 */
[C---:B------:R-:W-:Y:S02]  /*01d0*/  IMAD R3, R8.reuse, R3, R9 ;  /* 0x0000000308037224 */ /* 0x040fe400078e0209 */
[----:B------:R-:W-:-:S03]  /*01e0*/  IMAD R6, R8, R7, R10 ;  /* 0x0000000708067224 */ /* 0x000fc600078e020a */
[C---:B------:R-:W-:Y:S02]  /*01f0*/  ISETP.GT.U32.AND P0, PT, R8.reuse, R3, PT ;  /* 0x000000030800720c */ /* 0x040fe40003f04070 */
[----:B------:R-:W-:-:S11]  /*0200*/  ISETP.GT.U32.AND P1, PT, R8, R6, PT ;  /* 0x000000060800720c */ /* 0x000fd60003f24070 */
[----:B------:R-:W-:Y:S02]  /*0210*/  @!P0 IADD3 R3, PT, PT, R3, -R8, RZ ;  /* 0x8000000803038210 */ /* 0x000fe40007ffe0ff */
[----:B------:R-:W-:Y:S01]  /*0220*/  @!P1 IMAD.IADD R6, R6, 0x1, -R8 ;  /* 0x0000000106069824 */ /* 0x000fe200078e0a08 */
[----:B------:R-:W-:Y:S02]  /*0230*/  ISETP.GE.AND P0, PT, R5, RZ, PT ;  /* 0x000000ff0500720c */ /* 0x000fe40003f06270 */
[C---:B------:R-:W-:Y:S02]  /*0240*/  ISETP.GT.U32.AND P2, PT, R8.reuse, R3, PT ;  /* 0x000000030800720c */ /* 0x040fe40003f44070 */
[----:B------:R-:W-:Y:S02]  /*0250*/  ISETP.GT.U32.AND P3, PT, R8, R6, PT ;  /* 0x000000060800720c */ /* 0x000fe40003f64070 */
[----:B------:R-:W-:Y:S02]  /*0260*/  ISETP.GE.AND P1, PT, R4, RZ, PT ;  /* 0x000000ff0400720c */ /* 0x000fe40003f26270 */
[----:B------:R-:W-:-:S07]  /*0270*/  LOP3.LUT R4, RZ, R0, RZ, 0x33, !PT ;  /* 0x00000000ff047212 */ /* 0x000fce00078e33ff */
[----:B------:R-:W-:Y:S02]  /*0280*/  @!P2 IADD3 R3, PT, PT, R3, -R8, RZ ;  /* 0x800000080303a210 */ /* 0x000fe40007ffe0ff */
[----:B------:R-:W-:Y:S01]  /*0290*/  @!P3 IMAD.IADD R6, R6, 0x1, -R8 ;  /* 0x000000010606b824 */ /* 0x000fe200078e0a08 */
[----:B------:R-:W-:Y:S02]  /*02a0*/  ISETP.NE.AND P2, PT, R0, RZ, PT ;  /* 0x000000ff0000720c */ /* 0x000fe40003f45270 */
[----:B------:R-:W-:Y:S01]  /*02b0*/  @!P0 IADD3 R3, PT, PT, -R3, RZ, RZ ;  /* 0x000000ff03038210 */ /* 0x000fe20007ffe1ff */
[----:B------:R-:W-:Y:S01]  /*02c0*/  @!P1 IMAD.MOV R6, RZ, RZ, -R6 ;  /* 0x000000ffff069224 */ /* 0x000fe200078e0a06 */
[----:B------:R-:W-:Y:S02]  /*02d0*/  ISETP.GE.AND P3, PT, R5, R2, PT ;  /* 0x000000020500720c */ /* 0x000fe40003f66270 */
[C---:B------:R-:W-:Y:S02]  /*02e0*/  SEL R3, R4.reuse, R3, !P2 ;  /* 0x0000000304037207 */ /* 0x040fe40005000000 */
[----:B------:R-:W-:-:S02]  /*02f0*/  SEL R4, R4, R6, !P2 ;  /* 0x0000000604047207 */ /* 0x000fc40005000000 */
[----:B------:R-:W-:Y:S02]  /*0300*/  ISETP.NE.AND P0, PT, R3, RZ, PT ;  /* 0x000000ff0300720c */ /* 0x000fe40003f05270 */
[----:B------:R-:W-:Y:S02]  /*0310*/  ISETP.NE.AND P1, PT, R4, RZ, PT ;  /* 0x000000ff0400720c */ /* 0x000fe40003f25270 */
[----:B------:R-:W-:-:S03]  /*0320*/  ISETP.GE.AND P2, PT, R5, R0, PT ;  /* 0x000000000500720c */ /* 0x000fc60003f46270 */
[----:B------:R-:W1:Y:S08]  /*0330*/  @P3 LDC.64 R6, c[0x0][0x388] ;  /* 0x0000e200ff063b82 */ /* 0x000e700000000a00 */
[----:B------:R-:W2:Y:S08]  /*0340*/  @!P0 LDC.64 R8, c[0x0][0x388] ;  /* 0x0000e200ff088b82 */ /* 0x000eb00000000a00 */
[----:B------:R-:W3:Y:S08]  /*0350*/  @!P0 LDC.64 R10, c[0x0][0x390] ;  /* 0x0000e400ff0a8b82 */ /* 0x000ef00000000a00 */
[----:B------:R-:W4:Y:S01]  /*0360*/  @!P1 LDC.64 R12, c[0x0][0x388] ;  /* 0x0000e200ff0c9b82 */ /* 0x000f220000000a00 */
[----:B-1----:R-:W-:-:S07]  /*0370*/  @P3 IMAD.WIDE R6, R5, 0x4, R6 ;  /* 0x0000000405063825 */ /* 0x002fce00078e0206 */
[----:B------:R-:W1:Y:S01]  /*0380*/  @!P1 LDC.64 R14, c[0x0][0x390] ;  /* 0x0000e400ff0e9b82 */ /* 0x000e620000000a00 */
[----:B--2---:R-:W-:-:S05]  /*0390*/  @!P0 IMAD.WIDE R8, R5, 0x4, R8 ;  /* 0x0000000405088825 */ /* 0x004fca00078e0208 */
[----:B0-----:R-:W-:Y:S01]  /*03a0*/  @!P0 STG.E desc[UR4][R8.64], RZ ;  /* 0x000000ff08008986 */ /* 0x001fe2000c101904 */
[C---:B---3--:R-:W-:Y:S01]  /*03b0*/  @!P0 IMAD.WIDE R10, R5.reuse, 0x4, R10 ;  /* 0x00000004050a8825 */ /* 0x048fe200078e020a */
[----:B------:R-:W0:Y:S04]  /*03c0*/  @!P2 LDC.64 R16, c[0x0][0x388] ;  /* 0x0000e200ff10ab82 */ /* 0x000e280000000a00 */
[----:B------:R-:W-:Y:S01]  /*03d0*/  @!P0 STG.E desc[UR4][R10.64], RZ ;  /* 0x000000ff0a008986 */ /* 0x000fe2000c101904 */
[----:B----4-:R-:W-:-:S03]  /*03e0*/  @!P1 IMAD.WIDE R12, R5, 0x4, R12 ;  /* 0x00000004050c9825 */ /* 0x010fc600078e020c */
[----:B------:R-:W2:Y:S02]  /*03f0*/  @!P2 LDC.64 R18, c[0x0][0x390] ;  /* 0x0000e400ff12ab82 */ /* 0x000ea40000000a00 */
[----:B------:R-:W-:Y:S01]  /*0400*/  @!P1 STG.E desc[UR4][R12.64], RZ ;  /* 0x000000ff0c009986 */ /* 0x000fe2000c101904 */
[----:B-1----:R-:W-:-:S05]  /*0410*/  @!P1 IMAD.WIDE R14, R5, 0x4, R14 ;  /* 0x00000004050e9825 */ /* 0x002fca00078e020e */
[----:B------:R-:W1:Y:S01]  /*0420*/  @P3 LDC.64 R2, c[0x0][0x390] ;  /* 0x0000e400ff023b82 */ /* 0x000e620000000a00 */
[----:B------:R-:W-:Y:S01]  /*0430*/  @!P1 STG.E desc[UR4][R14.64], RZ ;  /* 0x000000ff0e009986 */ /* 0x000fe2000c101904 */
[----:B0-----:R-:W-:-:S06]  /*0440*/  @!P2 IMAD.WIDE R16, R5, 0x4, R16 ;  /* 0x000000040510a825 */ /* 0x001fcc00078e0210 */
[----:B------:R-:W-:Y:S01]  /*0450*/  BAR.SYNC.DEFER_BLOCKING 0x0 ;  /* 0x0000000000007b1d */ /* 0x000fe20000010000 */
[----:B--2---:R-:W-:-:S04]  /*0460*/  @!P2 IMAD.WIDE R18, R5, 0x4, R18 ;  /* 0x000000040512a825 */ /* 0x004fc800078e0212 */
[----:B-1----:R-:W-:-:S04]  /*0470*/  @P3 IMAD.WIDE R2, R5, 0x4, R2 ;  /* 0x0000000405023825 */ /* 0x002fc800078e0202 */
[----:B------:R-:W-:Y:S01]  /*0480*/  @P3 IMAD.MOV.U32 R5, RZ, RZ, 0x3f800000 ;  /* 0x3f800000ff053424 */ /* 0x000fe200078e00ff */
[----:B------:R-:W-:Y:S04]  /*0490*/  @!P2 STG.E desc[UR4][R16.64], RZ ;  /* 0x000000ff1000a986 */ /* 0x000fe8000c101904 */
[----:B------:R-:W-:Y:S01]  /*04a0*/  @!P2 STG.E desc[UR4][R18.64], RZ ;  /* 0x000000ff1200a986 */ /* 0x000fe2000c101904 */
[----:B------:R-:W-:Y:S06]  /*04b0*/  BAR.SYNC.DEFER_BLOCKING 0x0 ;  /* 0x0000000000007b1d */ /* 0x000fec0000010000 */
[----:B------:R-:W-:Y:S04]  /*04c0*/  @P3 STG.E desc[UR4][R6.64], R5 ;  /* 0x0000000506003986 */ /* 0x000fe8000c101904 */
[----:B------:R-:W-:Y:S01]  /*04d0*/  @P3 STG.E desc[UR4][R2.64], RZ ;  /* 0x000000ff02003986 */ /* 0x000fe2000c101904 */
[----:B------:R-:W-:Y:S06]  /*04e0*/  BAR.SYNC.DEFER_BLOCKING 0x0 ;  /* 0x0000000000007b1d */ /* 0x000fec0000010000 */
[----:B------:R-:W-:Y:S05]  /*04f0*/  EXIT ;  /* 0x000000000000794d */ /* 0x000fea0003800000 */
.L_x_35:
        /* <DEDUP_REMOVED lines=16> */
.L_x_94:


//--------------------- .text._Z15initiate_matrixPffii --------------------------
	.section	.text._Z15initiate_matrixPffii,"ax",@progbits
	.align	128
        .global         _Z15initiate_matrixPffii
        .type           _Z15initiate_matrixPffii,@function
        .size           _Z15initiate_matrixPffii,(.L_x_95 - _Z15initiate_matrixPffii)
        .other          _Z15initiate_matrixPffii,@"STO_CUDA_ENTRY STV_DEFAULT"
_Z15initiate_matrixPffii:
.text._Z15initiate_matrixPffii:
[----:B------:R-:W-:Y:S01]  /*0000*/  LDC R1, c[0x0][0x37c] ;  /* 0x0000df00ff017b82 */ /* 0x000fe20000000800 */
[----:B------:R-:W0:Y:S07]  /*0010*/  S2R R0, SR_TID.X ;  /* 0x0000000000007919 */ /* 0x000e2e0000002100 */
[----:B------:R-:W0:Y:S01]  /*0020*/  S2UR UR6, SR_CTAID.X ;  /* 0x00000000000679c3 */ /* 0x000e220000002500 */
[----:B------:R-:W1:Y:S01]  /*0030*/  LDCU UR4, c[0x0][0x390] ;  /* 0x00007200ff0477ac */ /* 0x000e620008000800 */
[----:B------:R-:W1:Y:S06]  /*0040*/  LDCU UR5, c[0x0][0x38c] ;  /* 0x00007180ff0577ac */ /* 0x000e6c0008000800 */
[----:B------:R-:W0:Y:S01]  /*0050*/  LDC R5, c[0x0][0x360] ;  /* 0x0000d800ff057b82 */ /* 0x000e220000000800 */
[----:B-1----:R-:W-:Y:S01]  /*0060*/  UIMAD UR4, UR4, UR5, URZ ;  /* 0x00000005040472a4 */ /* 0x002fe2000f8e02ff */
[----:B0-----:R-:W-:-:S05]  /*0070*/  IMAD R5, R5, UR6, R0 ;  /* 0x0000000605057c24 */ /* 0x001fca000f8e0200 */
[----:B------:R-:W-:-:S13]  /*0080*/  ISETP.GE.AND P0, PT, R5, UR4, PT ;  /* 0x0000000405007c0c */ /* 0x000fda000bf06270 */
[----:B------:R-:W-:Y:S05]  /*0090*/  @P0 EXIT ;  /* 0x000000000000094d */ /* 0x000fea0003800000 */
[----:B------:R-:W0:Y:S01]  /*00a0*/  LDC.64 R2, c[0x0][0x380] ;  /* 0x0000e000ff027b82 */ /* 0x000e220000000a00 */
[----:B------:R-:W1:Y:S01]  /*00b0*/  LDCU.64 UR4, c[0x0][0x358] ;  /* 0x00006b00ff0477ac */ /* 0x000e620008000a00 */
[----:B------:R-:W-:Y:S01]  /*00c0*/  I2FP.F32.S32 R7, R5 ;  /* 0x0000000500077245 */ /* 0x000fe20000201400 */
[----:B0-----:R-:W-:-:S05]  /*00d0*/  IMAD.WIDE R2, R5, 0x4, R2 ;  /* 0x0000000405027825 */ /* 0x001fca00078e0202 */
[----:B-1----:R-:W-:Y:S01]  /*00e0*/  STG.E desc[UR4][R2.64], R7 ;  /* 0x0000000702007986 */ /* 0x002fe2000c101904 */
[----:B------:R-:W-:Y:S05]  /*00f0*/  EXIT ;  /* 0x000000000000794d */ /* 0x000fea0003800000 */
.L_x_36:
        /* <DEDUP_REMOVED lines=16> */
.L_x_95:


//--------------------- .text._Z10build_up_bPfS_S_S_S_ffii --------------------------
	.section	.text._Z10build_up_bPfS_S_S_S_ffii,"ax",@progbits
	.align	128
        .global         _Z10build_up_bPfS_S_S_S_ffii
        .type           _Z10build_up_bPfS_S_S_S_ffii,@function
        .size           _Z10build_up_bPfS_S_S_S_ffii,(.L_x_89 - _Z10build_up_bPfS_S_S_S_ffii)
        .other          _Z10build_up_bPfS_S_S_S_ffii,@"STO_CUDA_ENTRY STV_DEFAULT"
_Z10build_up_bPfS_S_S_S_ffii:
.text._Z10build_up_bPfS_S_S_S_ffii:
[----:B------:R-:W-:Y:S01]  /*0000*/  LDC R1, c[0x0][0x37c] ;  /* 0x0000df00ff017b82 */ /* 0x000fe20000000800 */
[----:B------:R-:W0:Y:S07]  /*0010*/  S2R R5, SR_TID.X ;  /* 0x0000000000057919 */ /* 0x000e2e0000002100 */
[----:B------:R-:W0:Y:S01]  /*0020*/  S2UR UR4, SR_CTAID.X ;  /* 0x00000000000479c3 */ /* 0x000e220000002500 */
[----:B------:R-:W-:Y:S07]  /*0030*/  BSSY.RECONVERGENT B0, `(.L_x_37) ;  /* 0x0000015000007945 */ /* 0x000fee0003800200 */
[----:B------:R-:W0:Y:S08]  /*0040*/  LDC R2, c[0x0][0x360] ;  /* 0x0000d800ff027b82 */ /* 0x000e300000000800 */
[----:B------:R-:W1:Y:S01]  /*0050*/  LDC R3, c[0x0][0x3b0] ;  /* 0x0000ec00ff037b82 */ /* 0x000e620000000800 */
[----:B0-----:R-:W-:Y:S01]  /*0060*/  IMAD R2, R2, UR4, R5 ;  /* 0x0000000402027c24 */ /* 0x001fe2000f8e0205 */
[----:B------:R-:W0:Y:S01]  /*0070*/  LDCU.64 UR4, c[0x0][0x358] ;  /* 0x00006b00ff0477ac */ /* 0x000e220008000a00 */
[----:B-1----:R-:W-:-:S05]  /*0080*/  IMAD R0, R3, R3, RZ ;  /* 0x0000000303007224 */ /* 0x002fca00078e02ff */
[----:B------:R-:W-:-:S04]  /*0090*/  ISETP.GE.AND P1, PT, R2, R0, PT ;  /* 0x000000000200720c */ /* 0x000fc80003f26270 */
[----:B------:R-:W-:-:S09]  /*00a0*/  ISETP.LT.OR P0, PT, R2, R3, P1 ;  /* 0x000000030200720c */ /* 0x000fd20000f01670 */
[----:B0-----:R-:W-:Y:S05]  /*00b0*/  @P1 BRA `(.L_x_38) ;  /* 0x0000000000301947 */ /* 0x001fea0003800000 */
[----:B------:R-:W0:Y:S08]  /*00c0*/  LDC.64 R4, c[0x0][0x388] ;  /* 0x0000e200ff047b82 */ /* 0x000e300000000a00 */
[----:B------:R-:W1:Y:S08]  /*00d0*/  LDC.64 R6, c[0x0][0x398] ;  /* 0x0000e600ff067b82 */ /* 0x000e700000000a00 */
[----:B------:R-:W2:Y:S01]  /*00e0*/  LDC.64 R8, c[0x0][0x390] ;  /* 0x0000e400ff087b82 */ /* 0x000ea20000000a00 */
[----:B0-----:R-:W-:-:S07]  /*00f0*/  IMAD.WIDE R4, R2, 0x4, R4 ;  /* 0x0000000402047825 */ /* 0x001fce00078e0204 */
[----:B------:R-:W0:Y:S01]  /*0100*/  LDC.64 R10, c[0x0][0x3a0] ;  /* 0x0000e800ff0a7b82 */ /* 0x000e220000000a00 */
[----:B------:R-:W3:Y:S01]  /*0110*/  LDG.E R5, desc[UR4][R4.64] ;  /* 0x0000000404057981 */ /* 0x000ee2000c1e1900 */
[----:B-1----:R-:W-:-:S04]  /*0120*/  IMAD.WIDE R6, R2, 0x4, R6 ;  /* 0x0000000402067825 */ /* 0x002fc800078e0206 */
[C---:B--2---:R-:W-:Y:S01]  /*0130*/  IMAD.WIDE R8, R2.reuse, 0x4, R8 ;  /* 0x0000000402087825 */ /* 0x044fe200078e0208 */
[----:B---3--:R1:W-:Y:S05]  /*0140*/  STG.E desc[UR4][R6.64], R5 ;  /* 0x0000000506007986 */ /* 0x0083ea000c101904 */
[----:B------:R-:W2:Y:S01]  /*0150*/  LDG.E R9, desc[UR4][R8.64] ;  /* 0x0000000408097981 */ /* 0x000ea2000c1e1900 */
[----:B0-----:R-:W-:-:S05]  /*0160*/  IMAD.WIDE R10, R2, 0x4, R10 ;  /* 0x00000004020a7825 */ /* 0x001fca00078e020a */
[----:B--2---:R1:W-:Y:S02]  /*0170*/  STG.E desc[UR4][R10.64], R9 ;  /* 0x000000090a007986 */ /* 0x0043e4000c101904 */
.L_x_38:
[----:B------:R-:W-:Y:S05]  /*0180*/  BSYNC.RECONVERGENT B0 ;  /* 0x0000000000007941 */ /* 0x000fea0003800200 */
.L_x_37:
[----:B------:R-:W-:Y:S05]  /*0190*/  @P0 EXIT ;  /* 0x000000000000094d */ /* 0x000fea0003800000 */
[----:B-1----:R-:W-:-:S04]  /*01a0*/  IADD3 R5, PT, PT, R0, -R3, RZ ;  /* 0x8000000300057210 */ /* 0x002fc80007ffe0ff */
[----:B------:R-:W-:-:S13]  /*01b0*/  ISETP.GE.AND P0, PT, R2, R5, PT ;  /* 0x000000050200720c */ /* 0x000fda0003f06270 */
[----:B------:R-:W-:Y:S05]  /*01c0*/  @P0 EXIT ;  /* 0x000000000000094d */ /* 0x000fea0003800000 */
[----:B------:R-:W-:Y:S02]  /*01d0*/  IABS R7, R3 ;  /* 0x0000000300077213 */ /* 0x000fe40000000000 */
[----:B------:R-:W-:Y:S02]  /*01e0*/  ISETP.GE.AND P2, PT, R2, RZ, PT ;  /* 0x000000ff0200720c */ /* 0x000fe40003f46270 */
[----:B------:R-:W0:Y:S08]  /*01f0*/  I2F.RP R0, R7 ;  /* 0x0000000700007306 */ /* 0x000e300000209400 */
[----:B0-----:R-:W0:Y:S02]  /*0200*/  MUFU.RCP R0, R0 ;  /* 0x0000000000007308 */ /* 0x001e240000001000 */
[----:B0-----:R-:W-:-:S06]  /*0210*/  IADD3 R4, PT, PT, R0, 0xffffffe, RZ ;  /* 0x0ffffffe00047810 */ /* 0x001fcc0007ffe0ff */
[----:B------:R0:W1:Y:S02]  /*0220*/  F2I.FTZ.U32.TRUNC.NTZ R5, R4 ;  /* 0x0000000400057305 */ /* 0x000064000021f000 */
[----:B0-----:R-:W-:Y:S02]  /*0230*/  HFMA2 R4, -RZ, RZ, 0, 0 ;  /* 0x00000000ff047431 */ /* 0x001fe400000001ff */
[----:B-1----:R-:W-:-:S04]  /*0240*/  IMAD.MOV R6, RZ, RZ, -R5 ;  /* 0x000000ffff067224 */ /* 0x002fc800078e0a05 */
[----:B------:R-:W-:Y:S01]  /*0250*/  IMAD R9, R6, R7, RZ ;  /* 0x0000000706097224 */ /* 0x000fe200078e02ff */
[----:B------:R-:W-:-:S03]  /*0260*/  IABS R6, R2 ;  /* 0x0000000200067213 */ /* 0x000fc60000000000 */
[----:B------:R-:W-:-:S06]  /*0270*/  IMAD.HI.U32 R5, R5, R9, R4 ;  /* 0x0000000905057227 */ /* 0x000fcc00078e0004 */
[----:B------:R-:W-:-:S04]  /*0280*/  IMAD.HI.U32 R5, R5, R6, RZ ;  /* 0x0000000605057227 */ /* 0x000fc800078e00ff */
[----:B------:R-:W-:-:S04]  /*0290*/  IMAD.MOV R5, RZ, RZ, -R5 ;  /* 0x000000ffff057224 */ /* 0x000fc800078e0a05 */
[----:B------:R-:W-:-:S05]  /*02a0*/  IMAD R0, R7, R5, R6 ;  /* 0x0000000507007224 */ /* 0x000fca00078e0206 */
[----:B------:R-:W-:-:S13]  /*02b0*/  ISETP.GT.U32.AND P0, PT, R7, R0, PT ;  /* 0x000000000700720c */ /* 0x000fda0003f04070 */
[----:B------:R-:W-:Y:S02]  /*02c0*/  @!P0 IADD3 R0, PT, PT, R0, -R7, RZ ;  /* 0x8000000700008210 */ /* 0x000fe40007ffe0ff */
[----:B------:R-:W-:Y:S02]  /*02d0*/  ISETP.NE.AND P0, PT, R3, RZ, PT ;  /* 0x000000ff0300720c */ /* 0x000fe40003f05270 */
[----:B------:R-:W-:-:S13]  /*02e0*/  ISETP.GT.U32.AND P1, PT, R7, R0, PT ;  /* 0x000000000700720c */ /* 0x000fda0003f24070 */
[----:B------:R-:W-:-:S05]  /*02f0*/  @!P1 IMAD.IADD R0, R0, 0x1, -R7 ;  /* 0x0000000100009824 */ /* 0x000fca00078e0a07 */
[----:B------:R-:W-:Y:S02]  /*0300*/  MOV R5, R0 ;  /* 0x0000000000057202 */ /* 0x000fe40000000f00 */
[----:B------:R-:W-:-:S03]  /*0310*/  IADD3 R0, PT, PT, R3, -0x1, RZ ;  /* 0xffffffff03007810 */ /* 0x000fc60007ffe0ff */
[----:B------:R-:W-:Y:S01]  /*0320*/  @!P2 IMAD.MOV R5, RZ, RZ, -R5 ;  /* 0x000000ffff05a224 */ /* 0x000fe200078e0a05 */
[----:B------:R-:W-:-:S04]  /*0330*/  @!P0 LOP3.LUT R5, RZ, R3, RZ, 0x33, !PT ;  /* 0x00000003ff058212 */ /* 0x000fc800078e33ff */
[----:B------:R-:W-:-:S04]  /*0340*/  ISETP.NE.AND P0, PT, R5, R0, PT ;  /* 0x000000000500720c */ /* 0x000fc80003f05270 */
[----:B------:R-:W-:-:S13]  /*0350*/  ISETP.EQ.OR P0, PT, R5, RZ, !P0 ;  /* 0x000000ff0500720c */ /* 0x000fda0004702670 */
[----:B------:R-:W-:Y:S05]  /*0360*/  @P0 EXIT ;  /* 0x000000000000094d */ /* 0x000fea0003800000 */
[----:B------:R-:W0:Y:S08]  /*0370*/  LDC.64 R6, c[0x0][0x388] ;  /* 0x0000e200ff067b82 */ /* 0x000e300000000a00 */
[----:B------:R-:W1:Y:S01]  /*0380*/  LDC R9, c[0x0][0x3a8] ;  /* 0x0000ea00ff097b82 */ /* 0x000e620000000800 */
[----:B0-----:R-:W-:-:S05]  /*0390*/  IMAD.WIDE R6, R2, 0x4, R6 ;  /* 0x0000000402067825 */ /* 0x001fca00078e0206 */
[----:B------:R-:W2:Y:S04]  /*03a0*/  LDG.E R0, desc[UR4][R6.64+0x4] ;  /* 0x0000040406007981 */ /* 0x000ea8000c1e1900 */
[----:B------:R-:W2:Y:S01]  /*03b0*/  LDG.E R3, desc[UR4][R6.64+-0x4] ;  /* 0xfffffc0406037981 */ /* 0x000ea2000c1e1900 */
[----:B-1----:R-:W-:Y:S01]  /*03c0*/  FADD R9, R9, R9 ;  /* 0x0000000909097221 */ /* 0x002fe20000000000 */
[----:B------:R-:W-:Y:S03]  /*03d0*/  BSSY.RECONVERGENT B0, `(.L_x_39) ;  /* 0x000000e000007945 */ /* 0x000fe60003800200 */
[----:B------:R-:W0:Y:S02]  /*03e0*/  MUFU.RCP R4, R9 ;  /* 0x0000000900047308 */ /* 0x000e240000001000 */
[----:B0-----:R-:W-:-:S04]  /*03f0*/  FFMA R5, -R9, R4, 1 ;  /* 0x3f80000009057423 */ /* 0x001fc80000000104 */
[----:B------:R-:W-:Y:S01]  /*0400*/  FFMA R5, R4, R5, R4 ;  /* 0x0000000504057223 */ /* 0x000fe20000000004 */
[----:B--2---:R-:W-:-:S04]  /*0410*/  FADD R0, R0, -R3 ;  /* 0x8000000300007221 */ /* 0x004fc80000000000 */
[----:B------:R-:W0:Y:S01]  /*0420*/  FCHK P0, R0, R9 ;  /* 0x0000000900007302 */ /* 0x000e220000000000 */
[----:B------:R-:W-:-:S04]  /*0430*/  FFMA R4, R0, R5, RZ ;  /* 0x0000000500047223 */ /* 0x000fc800000000ff */
[----:B------:R-:W-:-:S04]  /*0440*/  FFMA R11, -R9, R4, R0 ;  /* 0x00000004090b7223 */ /* 0x000fc80000000100 */
[----:B------:R-:W-:Y:S01]  /*0450*/  FFMA R11, R5, R11, R4 ;  /* 0x0000000b050b7223 */ /* 0x000fe20000000004 */
[----:B0-----:R-:W-:Y:S06]  /*0460*/  @!P0 BRA `(.L_x_40) ;  /* 0x0000000000108947 */ /* 0x001fec0003800000 */
[----:B------:R-:W-:Y:S01]  /*0470*/  IMAD.MOV.U32 R3, RZ, RZ, R9 ;  /* 0x000000ffff037224 */ /* 0x000fe200078e0009 */
[----:B------:R-:W-:-:S07]  /*0480*/  MOV R12, 0x4a0 ;  /* 0x000004a0000c7802 */ /* 0x000fce0000000f00 */
[----:B------:R-:W-:Y:S05]  /*0490*/  CALL.REL.NOINC `($__internal_2_$__cuda_sm3x_div_rn_noftz_f32_slowpath) ;  /* 0x0000000400307944 */ /* 0x000fea0003c00000 */
[----:B------:R-:W-:-:S07]  /*04a0*/  MOV R11, R0 ;  /* 0x00000000000b7202 */ /* 0x000fce0000000f00 */
.L_x_40:
[----:B------:R-:W-:Y:S05]  /*04b0*/  BSYNC.RECONVERGENT B0 ;  /* 0x0000000000007941 */ /* 0x000fea0003800200 */
.L_x_39:
[----:B------:R-:W0:Y:S01]  /*04c0*/  LDC.64 R4, c[0x0][0x390] ;  /* 0x0000e400ff047b82 */ /* 0x000e220000000a00 */
[----:B------:R-:W1:Y:S07]  /*04d0*/  LDCU UR6, c[0x0][0x3b0] ;  /* 0x00007600ff0677ac */ /* 0x000e6e0008000800 */
[----:B------:R-:W2:Y:S01]  /*04e0*/  LDC R3, c[0x0][0x3ac] ;  /* 0x0000eb00ff037b82 */ /* 0x000ea20000000800 */
[C---:B-1----:R-:W-:Y:S01]  /*04f0*/  VIADD R13, R2.reuse, UR6 ;  /* 0x00000006020d7c36 */ /* 0x042fe20008000000 */
[----:B------:R-:W-:-:S03]  /*0500*/  IADD3 R10, PT, PT, R2, -UR6, RZ ;  /* 0x80000006020a7c10 */ /* 0x000fc6000fffe0ff */
[----:B0-----:R-:W-:-:S04]  /*0510*/  IMAD.WIDE R12, R13, 0x4, R4 ;  /* 0x000000040d0c7825 */ /* 0x001fc800078e0204 */
[----:B------:R-:W-:Y:S01]  /*0520*/  IMAD.WIDE R4, R10, 0x4, R4 ;  /* 0x000000040a047825 */ /* 0x000fe200078e0204 */
[----:B------:R-:W3:Y:S04]  /*0530*/  LDG.E R0, desc[UR4][R12.64] ;  /* 0x000000040c007981 */ /* 0x000ee8000c1e1900 */
[----:B------:R-:W3:Y:S01]  /*0540*/  LDG.E R15, desc[UR4][R4.64] ;  /* 0x00000004040f7981 */ /* 0x000ee2000c1e1900 */
[----:B--2---:R-:W-:Y:S01]  /*0550*/  FADD R3, R3, R3 ;  /* 0x0000000303037221 */ /* 0x004fe20000000000 */
[----:B------:R-:W-:Y:S03]  /*0560*/  BSSY.RECONVERGENT B0, `(.L_x_41) ;  /* 0x000000d000007945 */ /* 0x000fe60003800200 */
[----:B------:R-:W0:Y:S02]  /*0570*/  MUFU.RCP R8, R3 ;  /* 0x0000000300087308 */ /* 0x000e240000001000 */
[----:B0-----:R-:W-:-:S04]  /*0580*/  FFMA R17, -R3, R8, 1 ;  /* 0x3f80000003117423 */ /* 0x001fc80000000108 */
[----:B------:R-:W-:Y:S01]  /*0590*/  FFMA R17, R8, R17, R8 ;  /* 0x0000001108117223 */ /* 0x000fe20000000008 */
[----:B---3--:R-:W-:-:S04]  /*05a0*/  FADD R0, R0, -R15 ;  /* 0x8000000f00007221 */ /* 0x008fc80000000000 */
[----:B------:R-:W0:Y:S01]  /*05b0*/  FCHK P0, R0, R3 ;  /* 0x0000000300007302 */ /* 0x000e220000000000 */
[----:B------:R-:W-:-:S04]  /*05c0*/  FFMA R8, R0, R17, RZ ;  /* 0x0000001100087223 */ /* 0x000fc800000000ff */
[----:B------:R-:W-:-:S04]  /*05d0*/  FFMA R14, -R3, R8, R0 ;  /* 0x00000008030e7223 */ /* 0x000fc80000000100 */
[----:B------:R-:W-:Y:S01]  /*05e0*/  FFMA R8, R17, R14, R8 ;  /* 0x0000000e11087223 */ /* 0x000fe20000000008 */
[----:B0-----:R-:W-:Y:S06]  /*05f0*/  @!P0 BRA `(.L_x_42) ;  /* 0x00000000000c8947 */ /* 0x001fec0003800000 */
[----:B------:R-:W-:-:S07]  /*0600*/  MOV R12, 0x620 ;  /* 0x00000620000c7802 */ /* 0x000fce0000000f00 */
[----:B------:R-:W-:Y:S05]  /*0610*/  CALL.REL.NOINC `($__internal_2_$__cuda_sm3x_div_rn_noftz_f32_slowpath) ;  /* 0x0000000000d07944 */ /* 0x000fea0003c00000 */
[----:B------:R-:W-:-:S07]  /*0620*/  IMAD.MOV.U32 R8, RZ, RZ, R0 ;  /* 0x000000ffff087224 */ /* 0x000fce00078e0000 */
.L_x_42:
[----:B------:R-:W-:Y:S05]  /*0630*/  BSYNC.RECONVERGENT B0 ;  /* 0x0000000000007941 */ /* 0x000fea0003800200 */
.L_x_41:
[----:B------:R-:W0:Y:S08]  /*0640*/  LDC R15, c[0x0][0x3b0] ;  /* 0x0000ec00ff0f7b82 */ /* 0x000e300000000800 */
[----:B------:R-:W1:Y:S01]  /*0650*/  LDC.64 R12, c[0x0][0x388] ;  /* 0x0000e200ff0c7b82 */ /* 0x000e620000000a00 */
[----:B0-----:R-:W-:-:S06]  /*0660*/  IMAD.WIDE R6, R15, 0x4, R6 ;  /* 0x000000040f067825 */ /* 0x001fcc00078e0206 */
[----:B------:R-:W2:Y:S01]  /*0670*/  LDG.E R6, desc[UR4][R6.64] ;  /* 0x0000000406067981 */ /* 0x000ea2000c1e1900 */
[----:B-1----:R-:W-:-:S06]  /*0680*/  IMAD.WIDE R12, R10, 0x4, R12 ;  /* 0x000000040a0c7825 */ /* 0x002fcc00078e020c */
[----:B------:R-:W2:Y:S01]  /*0690*/  LDG.E R13, desc[UR4][R12.64] ;  /* 0x000000040c0d7981 */ /* 0x000ea2000c1e1900 */
[----:B------:R-:W0:Y:S01]  /*06a0*/  MUFU.RCP R0, R3 ;  /* 0x0000000300007308 */ /* 0x000e220000001000 */
[----:B------:R-:W-:Y:S01]  /*06b0*/  FADD R10, R8, R11 ;  /* 0x0000000b080a7221 */ /* 0x000fe20000000000 */
[----:B------:R-:W-:Y:S01]  /*06c0*/  FMUL R11, R11, R11 ;  /* 0x0000000b0b0b7220 */ /* 0x000fe20000400000 */
[----:B------:R-:W-:Y:S01]  /*06d0*/  BSSY.RECONVERGENT B0, `(.L_x_43) ;  /* 0x000000d000007945 */ /* 0x000fe20003800200 */
[----:B0-----:R-:W-:-:S04]  /*06e0*/  FFMA R15, -R3, R0, 1 ;  /* 0x3f800000030f7423 */ /* 0x001fc80000000100 */
[----:B------:R-:W-:Y:S01]  /*06f0*/  FFMA R0, R0, R15, R0 ;  /* 0x0000000f00007223 */ /* 0x000fe20000000000 */
[----:B--2---:R-:W-:-:S04]  /*0700*/  FADD R14, R6, -R13 ;  /* 0x8000000d060e7221 */ /* 0x004fc80000000000 */
[----:B------:R-:W0:Y:S01]  /*0710*/  FCHK P0, R14, R3 ;  /* 0x000000030e007302 */ /* 0x000e220000000000 */
[----:B------:R-:W-:-:S04]  /*0720*/  FFMA R15, R0, R14, RZ ;  /* 0x0000000e000f7223 */ /* 0x000fc800000000ff */
[----:B------:R-:W-:Y:S01]  /*0730*/  FFMA R16, -R3, R15, R14 ;  /* 0x0000000f03107223 */ /* 0x000fe2000000010e */
[----:B------:R-:W-:-:S03]  /*0740*/  FFMA R6, R10, 999.99993896484375, -R11 ;  /* 0x4479ffff0a067823 */ /* 0x000fc6000000080b */
[----:B------:R-:W-:Y:S01]  /*0750*/  FFMA R0, R0, R16, R15 ;  /* 0x0000001000007223 */ /* 0x000fe2000000000f */
[----:B0-----:R-:W-:Y:S06]  /*0760*/  @!P0 BRA `(.L_x_44) ;  /* 0x00000000000c8947 */ /* 0x001fec0003800000 */
[----:B------:R-:W-:Y:S02]  /*0770*/  MOV R0, R14 ;  /* 0x0000000e00007202 */ /* 0x000fe40000000f00 */
[----:B------:R-:W-:-:S07]  /*0780*/  MOV R12, 0x7a0 ;  /* 0x000007a0000c7802 */ /* 0x000fce0000000f00 */
[----:B------:R-:W-:Y:S05]  /*0790*/  CALL.REL.NOINC `($__internal_2_$__cuda_sm3x_div_rn_noftz_f32_slowpath) ;  /* 0x0000000000707944 */ /* 0x000fea0003c00000 */
.L_x_44:
[----:B------:R-:W-:Y:S05]  /*07a0*/  BSYNC.RECONVERGENT B0 ;  /* 0x0000000000007941 */ /* 0x000fea0003800200 */
.L_x_43:
[----:B------:R-:W0:Y:S02]  /*07b0*/  LDC R3, c[0x0][0x3b0] ;  /* 0x0000ec00ff037b82 */ /* 0x000e240000000800 */
[----:B0-----:R-:W-:-:S05]  /*07c0*/  IMAD.WIDE R4, R3, 0x4, R4 ;  /* 0x0000000403047825 */ /* 0x001fca00078e0204 */
[----:B------:R-:W2:Y:S04]  /*07d0*/  LDG.E R3, desc[UR4][R4.64+0x4] ;  /* 0x0000040404037981 */ /* 0x000ea8000c1e1900 */
[----:B------:R-:W2:Y:S01]  /*07e0*/  LDG.E R10, desc[UR4][R4.64+-0x4] ;  /* 0xfffffc04040a7981 */ /* 0x000ea2000c1e1900 */
[----:B------:R-:W0:Y:S01]  /*07f0*/  MUFU.RCP R14, R9 ;  /* 0x00000009000e7308 */ /* 0x000e220000001000 */
[----:B------:R-:W-:Y:S01]  /*0800*/  BSSY.RECONVERGENT B0, `(.L_x_45) ;  /* 0x000000e000007945 */ /* 0x000fe20003800200 */
[----:B0-----:R-:W-:Y:S01]  /*0810*/  FFMA R7, -R9, R14, 1 ;  /* 0x3f80000009077423 */ /* 0x001fe2000000010e */
[----:B--2---:R-:W-:-:S04]  /*0820*/  FADD R3, R3, -R10 ;  /* 0x8000000a03037221 */ /* 0x004fc80000000000 */
[----:B------:R-:W-:Y:S01]  /*0830*/  FMUL R12, R3, R0 ;  /* 0x00000000030c7220 */ /* 0x000fe20000400000 */
[----:B------:R-:W-:-:S03]  /*0840*/  FFMA R0, R14, R7, R14 ;  /* 0x000000070e007223 */ /* 0x000fc6000000000e */
[----:B------:R-:W0:Y:S01]  /*0850*/  FCHK P0, R12, R9 ;  /* 0x000000090c007302 */ /* 0x000e220000000000 */
[----:B------:R-:W-:-:S04]  /*0860*/  FFMA R3, R0, R12, RZ ;  /* 0x0000000c00037223 */ /* 0x000fc800000000ff */
[----:B------:R-:W-:-:S04]  /*0870*/  FFMA R10, -R9, R3, R12 ;  /* 0x00000003090a7223 */ /* 0x000fc8000000010c */
[----:B------:R-:W-:Y:S01]  /*0880*/  FFMA R0, R0, R10, R3 ;  /* 0x0000000a00007223 */ /* 0x000fe20000000003 */
[----:B0-----:R-:W-:Y:S06]  /*0890*/  @!P0 BRA `(.L_x_46) ;  /* 0x0000000000108947 */ /* 0x001fec0003800000 */
[----:B------:R-:W-:Y:S01]  /*08a0*/  IMAD.MOV.U32 R0, RZ, RZ, R12 ;  /* 0x000000ffff007224 */ /* 0x000fe200078e000c */
[----:B------:R-:W-:Y:S02]  /*08b0*/  MOV R3, R9 ;  /* 0x0000000900037202 */ /* 0x000fe40000000f00 */
[----:B------:R-:W-:-:S07]  /*08c0*/  MOV R12, 0x8e0 ;  /* 0x000008e0000c7802 */ /* 0x000fce0000000f00 */
[----:B------:R-:W-:Y:S05]  /*08d0*/  CALL.REL.NOINC `($__internal_2_$__cuda_sm3x_div_rn_noftz_f32_slowpath) ;  /* 0x0000000000207944 */ /* 0x000fea0003c00000 */
.L_x_46:
[----:B------:R-:W-:Y:S05]  /*08e0*/  BSYNC.RECONVERGENT B0 ;  /* 0x0000000000007941 */ /* 0x000fea0003800200 */
.L_x_45:
[----:B------:R-:W0:Y:S01]  /*08f0*/  LDC.64 R4, c[0x0][0x380] ;  /* 0x0000e000ff047b82 */ /* 0x000e220000000a00 */
[----:B------:R-:W-:-:S04]  /*0900*/  FADD R3, R0, R0 ;  /* 0x0000000000037221 */ /* 0x000fc80000000000 */
[----:B------:R-:W-:-:S04]  /*0910*/  FADD R7, R6, -R3 ;  /* 0x8000000306077221 */ /* 0x000fc80000000000 */
[----:B------:R-:W-:Y:S01]  /*0920*/  FFMA R7, -R8, R8, R7 ;  /* 0x0000000808077223 */ /* 0x000fe20000000107 */
[----:B0-----:R-:W-:-:S05]  /*0930*/  IMAD.WIDE R2, R2, 0x4, R4 ;  /* 0x0000000402027825 */ /* 0x001fca00078e0204 */
[----:B------:R-:W-:Y:S01]  /*0940*/  STG.E desc[UR4][R2.64], R7 ;  /* 0x0000000702007986 */ /* 0x000fe2000c101904 */
[----:B------:R-:W-:Y:S05]  /*0950*/  EXIT ;  /* 0x000000000000794d */ /* 0x000fea0003800000 */
        .weak           $__internal_2_$__cuda_sm3x_div_rn_noftz_f32_slowpath
        .type           $__internal_2_$__cuda_sm3x_div_rn_noftz_f32_slowpath,@function
        .size           $__internal_2_$__cuda_sm3x_div_rn_noftz_f32_slowpath,(.L_x_89 - $__internal_2_$__cuda_sm3x_div_rn_noftz_f32_slowpath)
$__internal_2_$__cuda_sm3x_div_rn_noftz_f32_slowpath:
[--C-:B------:R-:W-:Y:S01]  /*0960*/  SHF.R.U32.HI R13, RZ, 0x17, R3.reuse ;  /* 0x00000017ff0d7819 */ /* 0x100fe20000011603 */
[----:B------:R-:W-:Y:S01]  /*0970*/  BSSY.RECONVERGENT B1, `(.L_x_47) ;  /* 0x0000063000017945 */ /* 0x000fe20003800200 */
[----:B------:R-:W-:Y:S01]  /*0980*/  SHF.R.U32.HI R14, RZ, 0x17, R0 ;  /* 0x00000017ff0e7819 */ /* 0x000fe20000011600 */
[----:B------:R-:W-:Y:S01]  /*0990*/  IMAD.MOV.U32 R15, RZ, RZ, R3 ;  /* 0x000000ffff0f7224 */ /* 0x000fe200078e0003 */
[----:B------:R-:W-:Y:S02]  /*09a0*/  LOP3.LUT R13, R13, 0xff, RZ, 0xc0, !PT ;  /* 0x000000ff0d0d7812 */ /* 0x000fe400078ec0ff */
[----:B------:R-:W-:-:S03]  /*09b0*/  LOP3.LUT R17, R14, 0xff, RZ, 0xc0, !PT ;  /* 0x000000ff0e117812 */ /* 0x000fc600078ec0ff */
[----:B------:R-:W-:Y:S01]  /*09c0*/  VIADD R18, R13, 0xffffffff ;  /* 0xffffffff0d127836 */ /* 0x000fe20000000000 */
[----:B------:R-:W-:-:S04]  /*09d0*/  IADD3 R16, PT, PT, R17, -0x1, RZ ;  /* 0xffffffff11107810 */ /* 0x000fc80007ffe0ff */
[----:B------:R-:W-:-:S04]  /*09e0*/  ISETP.GT.U32.AND P0, PT, R18, 0xfd, PT ;  /* 0x000000fd1200780c */ /* 0x000fc80003f04070 */
[----:B------:R-:W-:-:S13]  /*09f0*/  ISETP.GT.U32.OR P0, PT, R16, 0xfd, P0 ;  /* 0x000000fd1000780c */ /* 0x000fda0000704470 */
[----:B------:R-:W-:Y:S01]  /*0a00*/  @!P0 MOV R14, RZ ;  /* 0x000000ff000e8202 */ /* 0x000fe20000000f00 */
        /* <DEDUP_REMOVED lines=19> */
[----:B------:R-:W-:Y:S01]  /*0b40*/  @P0 IMAD.MOV.U32 R14, RZ, RZ, RZ ;  /* 0x000000ffff0e0224 */ /* 0x000fe200078e00ff */
[----:B------:R-:W-:Y:S01]  /*0b50*/  @!P0 MOV R14, 0xffffffc0 ;  /* 0xffffffc0000e8802 */ /* 0x000fe20000000f00 */
[----:B------:R-:W-:Y:S01]  /*0b60*/  @!P0 FFMA R0, R0, 1.84467440737095516160e+19, RZ ;  /* 0x5f80000000008823 */ /* 0x000fe200000000ff */
[----:B------:R-:W-:-:S03]  /*0b70*/  @!P1 FFMA R15, R3, 1.84467440737095516160e+19, RZ ;  /* 0x5f800000030f9823 */ /* 0x000fc600000000ff */
[----:B------:R-:W-:-:S07]  /*0b80*/  @!P1 VIADD R14, R14, 0x40 ;  /* 0x000000400e0e9836 */ /* 0x000fce0000000000 */
.L_x_48:
[----:B------:R-:W-:Y:S01]  /*0b90*/  LEA R16, R13, 0xc0800000, 0x17 ;  /* 0xc08000000d107811 */ /* 0x000fe200078eb8ff */
[----:B------:R-:W-:Y:S01]  /*0ba0*/  VIADD R17, R17, 0xffffff81 ;  /* 0xffffff8111117836 */ /* 0x000fe20000000000 */
[----:B------:R-:W-:Y:S02]  /*0bb0*/  BSSY.RECONVERGENT B2, `(.L_x_53) ;  /* 0x0000035000027945 */ /* 0x000fe40003800200 */
[----:B------:R-:W-:Y:S01]  /*0bc0*/  IADD3 R18, PT, PT, -R16, R15, RZ ;  /* 0x0000000f10127210 */ /* 0x000fe20007ffe1ff */
[C---:B------:R-:W-:Y:S01]  /*0bd0*/  IMAD R0, R17.reuse, -0x800000, R0 ;  /* 0xff80000011007824 */ /* 0x040fe200078e0200 */
[----:B------:R-:W-:Y:S02]  /*0be0*/  IADD3 R17, PT, PT, R17, 0x7f, -R13 ;  /* 0x0000007f11117810 */ /* 0x000fe40007ffe80d */
[----:B------:R-:W0:Y:S01]  /*0bf0*/  MUFU.RCP R15, R18 ;  /* 0x00000012000f7308 */ /* 0x000e220000001000 */
[----:B------:R-:W-:Y:S01]  /*0c00*/  FADD.FTZ R19, -R18, -RZ ;  /* 0x800000ff12137221 */ /* 0x000fe20000010100 */
[----:B------:R-:W-:-:S03]  /*0c10*/  IADD3 R17, PT, PT, R17, R14, RZ ;  /* 0x0000000e11117210 */ /* 0x000fc60007ffe0ff */
[----:B0-----:R-:W-:-:S04]  /*0c20*/  FFMA R16, R15, R19, 1 ;  /* 0x3f8000000f107423 */ /* 0x001fc80000000013 */
        /* <DEDUP_REMOVED lines=8> */
[----:B------:R-:W-:-:S05]  /*0cb0*/  IMAD.IADD R18, R13, 0x1, R17 ;  /* 0x000000010d127824 */ /* 0x000fca00078e0211 */
[----:B------:R-:W-:-:S04]  /*0cc0*/  IADD3 R13, PT, PT, R18, -0x1, RZ ;  /* 0xffffffff120d7810 */ /* 0x000fc80007ffe0ff */
        /* <DEDUP_REMOVED lines=10> */
[C---:B------:R-:W-:Y:S02]  /*0d70*/  ISETP.NE.AND P2, PT, R18.reuse, RZ, PT ;  /* 0x000000ff1200720c */ /* 0x040fe40003f45270 */
[C---:B------:R-:W-:Y:S02]  /*0d80*/  ISETP.NE.AND P1, PT, R18.reuse, RZ, PT ;  /* 0x000000ff1200720c */ /* 0x040fe40003f25270 */
[----:B------:R-:W-:Y:S01]  /*0d90*/  LOP3.LUT R14, R13, 0x7fffff, RZ, 0xc0, !PT ;  /* 0x007fffff0d0e7812 */ /* 0x000fe200078ec0ff */
[CCC-:B------:R-:W-:Y:S01]  /*0da0*/  FFMA.RP R13, R15.reuse, R19.reuse, R16.reuse ;  /* 0x000000130f0d7223 */ /* 0x1c0fe20000008010 */
[----:B------:R-:W-:Y:S01]  /*0db0*/  FFMA.RM R16, R15, R19, R16 ;  /* 0x000000130f107223 */ /* 0x000fe20000004010 */
[----:B------:R-:W-:Y:S01]  /*0dc0*/  VIADD R15, R18, 0x20 ;  /* 0x00000020120f7836 */ /* 0x000fe20000000000 */
[----:B------:R-:W-:Y:S02]  /*0dd0*/  LOP3.LUT R14, R14, 0x800000, RZ, 0xfc, !PT ;  /* 0x008000000e0e7812 */ /* 0x000fe400078efcff */
[----:B------:R-:W-:-:S02]  /*0de0*/  IADD3 R17, PT, PT, -R18, RZ, RZ ;  /* 0x000000ff12117210 */ /* 0x000fc40007ffe1ff */
        /* <DEDUP_REMOVED lines=13> */
.L_x_55:
[----:B------:R-:W-:-:S04]  /*0ec0*/  LOP3.LUT R0, R0, 0x80000000, RZ, 0xc0, !PT ;  /* 0x8000000000007812 */ /* 0x000fc800078ec0ff */
[----:B------:R-:W-:Y:S01]  /*0ed0*/  LOP3.LUT R0, R0, 0x7f800000, RZ, 0xfc, !PT ;  /* 0x7f80000000007812 */ /* 0x000fe200078efcff */
[----:B------:R-:W-:Y:S06]  /*0ee0*/  BRA `(.L_x_56) ;  /* 0x0000000000047947 */ /* 0x000fec0003800000 */
.L_x_54:
[----:B------:R-:W-:-:S07]  /*0ef0*/  LEA R0, R17, R0, 0x17 ;  /* 0x0000000011007211 */ /* 0x000fce00078eb8ff */
.L_x_56:
[----:B------:R-:W-:Y:S05]  /*0f00*/  BSYNC.RECONVERGENT B2 ;  /* 0x0000000000027941 */ /* 0x000fea0003800200 */
.L_x_53:
[----:B------:R-:W-:Y:S05]  /*0f10*/  BRA `(.L_x_57) ;  /* 0x0000000000207947 */ /* 0x000fea0003800000 */
.L_x_52:
[----:B------:R-:W-:-:S04]  /*0f20*/  LOP3.LUT R0, R15, 0x80000000, R0, 0x48, !PT ;  /* 0x800000000f007812 */ /* 0x000fc800078e4800 */
[----:B------:R-:W-:Y:S01]  /*0f30*/  LOP3.LUT R0, R0, 0x7f800000, RZ, 0xfc, !PT ;  /* 0x7f80000000007812 */ /* 0x000fe200078efcff */
[----:B------:R-:W-:Y:S06]  /*0f40*/  BRA `(.L_x_57) ;  /* 0x0000000000147947 */ /* 0x000fec0003800000 */
.L_x_51:
[----:B------:R-:W-:Y:S01]  /*0f50*/  LOP3.LUT R0, R15, 0x80000000, R0, 0x48, !PT ;  /* 0x800000000f007812 */ /* 0x000fe200078e4800 */
[----:B------:R-:W-:Y:S06]  /*0f60*/  BRA `(.L_x_57) ;  /* 0x00000000000c7947 */ /* 0x000fec0003800000 */
.L_x_50:
[----:B------:R-:W0:Y:S01]  /*0f70*/  MUFU.RSQ R0, -QNAN ;  /* 0xffc0000000007908 */ /* 0x000e220000001400 */
[----:B------:R-:W-:Y:S05]  /*0f80*/  BRA `(.L_x_57) ;  /* 0x0000000000047947 */ /* 0x000fea0003800000 */
.L_x_49:
[----:B------:R-:W-:-:S07]  /*0f90*/  FADD.FTZ R0, R0, R3 ;  /* 0x0000000300007221 */ /* 0x000fce0000010000 */
.L_x_57:
[----:B------:R-:W-:Y:S05]  /*0fa0*/  BSYNC.RECONVERGENT B1 ;  /* 0x0000000000017941 */ /* 0x000fea0003800200 */
.L_x_47:
[----:B------:R-:W-:-:S04]  /*0fb0*/  IMAD.MOV.U32 R13, RZ, RZ, 0x0 ;  /* 0x00000000ff0d7424 */ /* 0x000fc800078e00ff */
[----:B0-----:R-:W-:Y:S05]  /*0fc0*/  RET.REL.NODEC R12 `(_Z10build_up_bPfS_S_S_S_ffii) ;  /* 0xfffffff00c0c7950 */ /* 0x001fea0003c3ffff */
.L_x_58:
        /* <DEDUP_REMOVED lines=11> */
.L_x_89:


//--------------------- .text._Z16pressure_poissonPfS_S_ffii --------------------------
	.section	.text._Z16pressure_poissonPfS_S_ffii,"ax",@progbits
	.align	128
        .global         _Z16pressure_poissonPfS_S_ffii
        .type           _Z16pressure_poissonPfS_S_ffii,@function
        .size           _Z16pressure_poissonPfS_S_ffii,(.L_x_91 - _Z16pressure_poissonPfS_S_ffii)
        .other          _Z16pressure_poissonPfS_S_ffii,@"STO_CUDA_ENTRY STV_DEFAULT"
_Z16pressure_poissonPfS_S_ffii:
.text._Z16pressure_poissonPfS_S_ffii:
[----:B------:R-:W-:Y:S01]  /*0000*/  LDC R1, c[0x0][0x37c] ;  /* 0x0000df00ff017b82 */ /* 0x000fe20000000800 */
[----:B------:R-:W0:Y:S07]  /*0010*/  S2R R5, SR_TID.X ;  /* 0x0000000000057919 */ /* 0x000e2e0000002100 */
[----:B------:R-:W0:Y:S01]  /*0020*/  S2UR UR4, SR_CTAID.X ;  /* 0x00000000000479c3 */ /* 0x000e220000002500 */
[----:B------:R-:W1:Y:S07]  /*0030*/  LDCU UR6, c[0x0][0x3a0] ;  /* 0x00007400ff0677ac */ /* 0x000e6e0008000800 */
[----:B------:R-:W0:Y:S08]  /*0040*/  LDC R0, c[0x0][0x360] ;  /* 0x0000d800ff007b82 */ /* 0x000e300000000800 */
[----:B------:R-:W2:Y:S08]  /*0050*/  LDC.64 R2, c[0x0][0x380] ;  /* 0x0000e000ff027b82 */ /* 0x000eb00000000a00 */
[----:B------:R-:W3:Y:S01]  /*0060*/  LDC.64 R8, c[0x0][0x388] ;  /* 0x0000e200ff087b82 */ /* 0x000ee20000000a00 */
[----:B0-----:R-:W-:Y:S01]  /*0070*/  IMAD R0, R0, UR4, R5 ;  /* 0x0000000400007c24 */ /* 0x001fe2000f8e0205 */
[----:B------:R-:W0:Y:S06]  /*0080*/  LDCU.64 UR4, c[0x0][0x358] ;  /* 0x00006b00ff0477ac */ /* 0x000e2c0008000a00 */
[----:B------:R-:W4:Y:S01]  /*0090*/  LDC.64 R6, c[0x0][0x388] ;  /* 0x0000e200ff067b82 */ /* 0x000f220000000a00 */
[----:B-1----:R-:W-:Y:S01]  /*00a0*/  ISETP.GE.AND P0, PT, R0, UR6, PT ;  /* 0x0000000600007c0c */ /* 0x002fe2000bf06270 */
[----:B------:R-:W1:-:S12]  /*00b0*/  LDCU UR6, c[0x0][0x39c] ;  /* 0x00007380ff0677ac */ /* 0x000e580008000800 */
[----:B--2---:R-:W-:-:S05]  /*00c0*/  @!P0 IMAD.WIDE R2, R0, 0x4, R2 ;  /* 0x0000000400028825 */ /* 0x004fca00078e0202 */
[----:B0-----:R-:W2:Y:S01]  /*00d0*/  @!P0 LDG.E R5, desc[UR4][R2.64] ;  /* 0x0000000402058981 */ /* 0x001ea2000c1e1900 */
[----:B---3--:R-:W-:-:S04]  /*00e0*/  @!P0 IMAD.WIDE R8, R0, 0x4, R8 ;  /* 0x0000000400088825 */ /* 0x008fc800078e0208 */
[----:B----4-:R-:W-:Y:S01]  /*00f0*/  IMAD.WIDE R6, R0, 0x4, R6 ;  /* 0x0000000400067825 */ /* 0x010fe200078e0206 */
[----:B-1----:R-:W0:Y:S01]  /*0100*/  F2F.F64.F32 R26, UR6 ;  /* 0x00000006001a7d10 */ /* 0x002e220008201800 */
[----:B--2---:R1:W-:Y:S04]  /*0110*/  @!P0 STG.E desc[UR4][R8.64], R5 ;  /* 0x0000000508008986 */ /* 0x0043e8000c101904 */
[----:B------:R-:W2:Y:S04]  /*0120*/  LDG.E R4, desc[UR4][R6.64+0x4] ;  /* 0x0000040406047981 */ /* 0x000ea8000c1e1900 */
[----:B------:R-:W2:Y:S01]  /*0130*/  LDG.E R13, desc[UR4][R6.64+-0x4] ;  /* 0xfffffc04060d7981 */ /* 0x000ea2000c1e1900 */
[----:B0-----:R-:W-:Y:S01]  /*0140*/  DADD R10, -RZ, |R26| ;  /* 0x00000000ff0a7229 */ /* 0x001fe2000000051a */
[----:B------:R-:W-:-:S09]  /*0150*/  MOV R2, 0x190 ;  /* 0x0000019000027802 */ /* 0x000fd20000000f00 */
[----:B------:R-:W-:Y:S02]  /*0160*/  IMAD.MOV.U32 R3, RZ, RZ, R11 ;  /* 0x000000ffff037224 */ /* 0x000fe400078e000b */
[----:B-12---:R-:W-:-:S07]  /*0170*/  FADD R4, R4, R13 ;  /* 0x0000000d04047221 */ /* 0x006fce0000000000 */
[----:B------:R-:W-:Y:S05]  /*0180*/  CALL.REL.NOINC `($_Z16pressure_poissonPfS_S_ffii$__internal_accurate_pow) ;  /* 0x0000000c001c7944 */ /* 0x000fea0003c00000 */
[----:B------:R-:W0:Y:S01]  /*0190*/  LDC R11, c[0x0][0x3a0] ;  /* 0x0000e800ff0b7b82 */ /* 0x000e220000000800 */
[----:B------:R-:W1:Y:S07]  /*01a0*/  LDCU UR6, c[0x0][0x398] ;  /* 0x00007300ff0677ac */ /* 0x000e6e0008000800 */
[----:B------:R-:W2:Y:S08]  /*01b0*/  LDC.64 R12, c[0x0][0x388] ;  /* 0x0000e200ff0c7b82 */ /* 0x000eb00000000a00 */
[----:B------:R-:W3:Y:S01]  /*01c0*/  LDC R14, c[0x0][0x39c] ;  /* 0x0000e700ff0e7b82 */ /* 0x000ee20000000800 */
[----:B0-----:R-:W-:-:S02]  /*01d0*/  IMAD.IADD R3, R0, 0x1, -R11 ;  /* 0x0000000100037824 */ /* 0x001fc400078e0a0b */
[----:B------:R-:W-:-:S04]  /*01e0*/  IMAD.WIDE R10, R11, 0x4, R6 ;  /* 0x000000040b0a7825 */ /* 0x000fc800078e0206 */
[----:B--2---:R-:W-:Y:S01]  /*01f0*/  IMAD.WIDE R12, R3, 0x4, R12 ;  /* 0x00000004030c7825 */ /* 0x004fe200078e020c */
[----:B-1----:R-:W0:Y:S01]  /*0200*/  F2F.F64.F32 R6, UR6 ;  /* 0x0000000600067d10 */ /* 0x002e220008201800 */
[----:B------:R0:W5:Y:S04]  /*0210*/  LDG.E R28, desc[UR4][R10.64] ;  /* 0x000000040a1c7981 */ /* 0x000168000c1e1900 */
[----:B------:R1:W5:Y:S01]  /*0220*/  LDG.E R13, desc[UR4][R12.64] ;  /* 0x000000040c0d7981 */ /* 0x000362000c1e1900 */
[----:B------:R-:W-:Y:S01]  /*0230*/  DADD R2, R26, 2 ;  /* 0x400000001a027429 */ /* 0x000fe20000000000 */
[C---:B---3--:R-:W-:Y:S01]  /*0240*/  FSETP.NEU.AND P1, PT, R14.reuse, RZ, PT ;  /* 0x000000ff0e00720b */ /* 0x048fe20003f2d000 */
[----:B------:R-:W2:Y:S01]  /*0250*/  F2F.F64.F32 R4, R4 ;  /* 0x0000000400047310 */ /* 0x000ea20000201800 */
[----:B------:R-:W-:Y:S01]  /*0260*/  FSETP.NEU.AND P0, PT, R14, 1, PT ;  /* 0x3f8000000e00780b */ /* 0x000fe20003f0d000 */
[----:B0-----:R-:W-:-:S06]  /*0270*/  DADD R10, -RZ, |R6| ;  /* 0x00000000ff0a7229 */ /* 0x001fcc0000000506 */
[----:B------:R-:W-:-:S04]  /*0280*/  LOP3.LUT R2, R3, 0x7ff00000, RZ, 0xc0, !PT ;  /* 0x7ff0000003027812 */ /* 0x000fc800078ec0ff */
[----:B------:R-:W-:Y:S02]  /*0290*/  ISETP.NE.AND P2, PT, R2, 0x7ff00000, PT ;  /* 0x7ff000000200780c */ /* 0x000fe40003f45270 */
[----:B------:R-:W-:Y:S01]  /*02a0*/  @!P1 CS2R R8, SRZ ;  /* 0x0000000000089805 */ /* 0x000fe2000001ff00 */
[----:B------:R-:W-:-:S10]  /*02b0*/  IMAD.MOV.U32 R3, RZ, RZ, R11 ;  /* 0x000000ffff037224 */ /* 0x000fd400078e000b */
[----:B-12---:R-:W-:Y:S05]  /*02c0*/  @P2 BRA `(.L_x_59) ;  /* 0x0000000000182947 */ /* 0x006fea0003800000 */
[----:B------:R-:W-:-:S13]  /*02d0*/  FSETP.NAN.AND P1, PT, R14, R14, PT ;  /* 0x0000000e0e00720b */ /* 0x000fda0003f28000 */
[----:B------:R-:W-:Y:S01]  /*02e0*/  @P1 DADD R8, R26, 2 ;  /* 0x400000001a081429 */ /* 0x000fe20000000000 */
[----:B------:R-:W-:Y:S10]  /*02f0*/  @P1 BRA `(.L_x_59) ;  /* 0x00000000000c1947 */ /* 0x000ff40003800000 */
[----:B------:R-:W-:-:S14]  /*0300*/  DSETP.NEU.AND P1, PT, |R26|, +INF , PT ;  /* 0x7ff000001a00742a */ /* 0x000fdc0003f2d200 */
[----:B------:R-:W-:Y:S02]  /*0310*/  @!P1 IMAD.MOV.U32 R8, RZ, RZ, 0x0 ;  /* 0x00000000ff089424 */ /* 0x000fe400078e00ff */
[----:B------:R-:W-:-:S07]  /*0320*/  @!P1 IMAD.MOV.U32 R9, RZ, RZ, 0x7ff00000 ;  /* 0x7ff00000ff099424 */ /* 0x000fce00078e00ff */
.L_x_59:
[----:B------:R-:W-:Y:S01]  /*0330*/  FSEL R26, R8, RZ, P0 ;  /* 0x000000ff081a7208 */ /* 0x000fe20000000000 */
[----:B-----5:R-:W-:Y:S01]  /*0340*/  FADD R28, R28, R13 ;  /* 0x0000000d1c1c7221 */ /* 0x020fe20000000000 */
[----:B------:R-:W-:Y:S02]  /*0350*/  FSEL R27, R9, 1.875, P0 ;  /* 0x3ff00000091b7808 */ /* 0x000fe40000000000 */
[----:B------:R-:W-:-:S07]  /*0360*/  MOV R2, 0x380 ;  /* 0x0000038000027802 */ /* 0x000fce0000000f00 */
[----:B------:R-:W-:Y:S05]  /*0370*/  CALL.REL.NOINC `($_Z16pressure_poissonPfS_S_ffii$__internal_accurate_pow) ;  /* 0x0000000800a07944 */ /* 0x000fea0003c00000 */
[----:B------:R-:W0:Y:S01]  /*0380*/  LDC R10, c[0x0][0x398] ;  /* 0x0000e600ff0a7b82 */ /* 0x000e220000000800 */
[----:B------:R-:W-:-:S10]  /*0390*/  DADD R2, R6, 2 ;  /* 0x4000000006027429 */ /* 0x000fd40000000000 */
[----:B------:R-:W-:-:S04]  /*03a0*/  LOP3.LUT R2, R3, 0x7ff00000, RZ, 0xc0, !PT ;  /* 0x7ff0000003027812 */ /* 0x000fc800078ec0ff */
[----:B------:R-:W-:Y:S02]  /*03b0*/  ISETP.NE.AND P2, PT, R2, 0x7ff00000, PT ;  /* 0x7ff000000200780c */ /* 0x000fe40003f45270 */
[C---:B0-----:R-:W-:Y:S02]  /*03c0*/  FSETP.NEU.AND P1, PT, R10.reuse, RZ, PT ;  /* 0x000000ff0a00720b */ /* 0x041fe40003f2d000 */
[----:B------:R-:W-:-:S11]  /*03d0*/  FSETP.NEU.AND P0, PT, R10, 1, PT ;  /* 0x3f8000000a00780b */ /* 0x000fd60003f0d000 */
[----:B------:R-:W-:Y:S01]  /*03e0*/  @!P1 CS2R R8, SRZ ;  /* 0x0000000000089805 */ /* 0x000fe2000001ff00 */
[----:B------:R-:W-:Y:S06]  /*03f0*/  @P2 BRA `(.L_x_60) ;  /* 0x0000000000182947 */ /* 0x000fec0003800000 */
[----:B------:R-:W-:-:S13]  /*0400*/  FSETP.NAN.AND P1, PT, R10, R10, PT ;  /* 0x0000000a0a00720b */ /* 0x000fda0003f28000 */
[----:B------:R-:W-:Y:S01]  /*0410*/  @P1 DADD R8, R6, 2 ;  /* 0x4000000006081429 */ /* 0x000fe20000000000 */
[----:B------:R-:W-:Y:S10]  /*0420*/  @P1 BRA `(.L_x_60) ;  /* 0x00000000000c1947 */ /* 0x000ff40003800000 */
[----:B------:R-:W-:-:S14]  /*0430*/  DSETP.NEU.AND P1, PT, |R6|, +INF , PT ;  /* 0x7ff000000600742a */ /* 0x000fdc0003f2d200 */
[----:B------:R-:W-:Y:S02]  /*0440*/  @!P1 IMAD.MOV.U32 R8, RZ, RZ, 0x0 ;  /* 0x00000000ff089424 */ /* 0x000fe400078e00ff */
[----:B------:R-:W-:-:S07]  /*0450*/  @!P1 IMAD.MOV.U32 R9, RZ, RZ, 0x7ff00000 ;  /* 0x7ff00000ff099424 */ /* 0x000fce00078e00ff */
.L_x_60:
[----:B------:R-:W-:Y:S01]  /*0460*/  FSEL R6, R8, RZ, P0 ;  /* 0x000000ff08067208 */ /* 0x000fe20000000000 */
[----:B------:R-:W-:Y:S01]  /*0470*/  IMAD.MOV.U32 R2, RZ, RZ, 0x1 ;  /* 0x00000001ff027424 */ /* 0x000fe200078e00ff */
[----:B------:R-:W-:Y:S01]  /*0480*/  FSEL R7, R9, 1.875, P0 ;  /* 0x3ff0000009077808 */ /* 0x000fe20000000000 */
[----:B------:R-:W0:Y:S01]  /*0490*/  F2F.F64.F32 R28, R28 ;  /* 0x0000001c001c7310 */ /* 0x000e220000201800 */
[----:B------:R-:W-:Y:S04]  /*04a0*/  BSSY.RECONVERGENT B0, `(.L_x_61) ;  /* 0x000001a000007945 */ /* 0x000fe80003800200 */
[----:B------:R-:W-:-:S08]  /*04b0*/  DADD R8, R26, R6 ;  /* 0x000000001a087229 */ /* 0x000fd00000000006 */
[----:B------:R-:W-:-:S06]  /*04c0*/  DADD R8, R8, R8 ;  /* 0x0000000008087229 */ /* 0x000fcc0000000008 */
[----:B------:R-:W1:Y:S02]  /*04d0*/  MUFU.RCP64H R3, R9 ;  /* 0x0000000900037308 */ /* 0x000e640000001800 */
[----:B-1----:R-:W-:-:S08]  /*04e0*/  DFMA R10, -R8, R2, 1 ;  /* 0x3ff00000080a742b */ /* 0x002fd00000000102 */
[----:B------:R-:W-:-:S08]  /*04f0*/  DFMA R10, R10, R10, R10 ;  /* 0x0000000a0a0a722b */ /* 0x000fd0000000000a */
[----:B------:R-:W-:Y:S02]  /*0500*/  DFMA R10, R2, R10, R2 ;  /* 0x0000000a020a722b */ /* 0x000fe40000000002 */
[----:B0-----:R-:W-:-:S06]  /*0510*/  DMUL R2, R28, R6 ;  /* 0x000000061c027228 */ /* 0x001fcc0000000000 */
[----:B------:R-:W-:Y:S02]  /*0520*/  DFMA R12, -R8, R10, 1 ;  /* 0x3ff00000080c742b */ /* 0x000fe4000000010a */
[----:B------:R-:W-:-:S06]  /*0530*/  DFMA R14, R26, R4, R2 ;  /* 0x000000041a0e722b */ /* 0x000fcc0000000002 */
[----:B------:R-:W-:-:S04]  /*0540*/  DFMA R12, R10, R12, R10 ;  /* 0x0000000c0a0c722b */ /* 0x000fc8000000000a */
[----:B------:R-:W-:-:S04]  /*0550*/  FSETP.GEU.AND P1, PT, |R15|, 6.5827683646048100446e-37, PT ;  /* 0x036000000f00780b */ /* 0x000fc80003f2e200 */
[----:B------:R-:W-:-:S08]  /*0560*/  DMUL R2, R14, R12 ;  /* 0x0000000c0e027228 */ /* 0x000fd00000000000 */
[----:B------:R-:W-:-:S08]  /*0570*/  DFMA R4, -R8, R2, R14 ;  /* 0x000000020804722b */ /* 0x000fd0000000010e */
[----:B------:R-:W-:-:S10]  /*0580*/  DFMA R2, R12, R4, R2 ;  /* 0x000000040c02722b */ /* 0x000fd40000000002 */
[----:B------:R-:W-:-:S05]  /*0590*/  FFMA R4, RZ, R9, R3 ;  /* 0x00000009ff047223 */ /* 0x000fca0000000003 */
[----:B------:R-:W-:-:S13]  /*05a0*/  FSETP.GT.AND P0, PT, |R4|, 1.469367938527859385e-39, PT ;  /* 0x001000000400780b */ /* 0x000fda0003f04200 */
[----:B------:R-:W-:Y:S05]  /*05b0*/  @P0 BRA P1, `(.L_x_62) ;  /* 0x0000000000200947 */ /* 0x000fea0000800000 */
[----:B------:R-:W-:Y:S01]  /*05c0*/  IMAD.MOV.U32 R10, RZ, RZ, R14 ;  /* 0x000000ffff0a7224 */ /* 0x000fe200078e000e */
[----:B------:R-:W-:Y:S01]  /*05d0*/  MOV R4, 0x620 ;  /* 0x0000062000047802 */ /* 0x000fe20000000f00 */
[----:B------:R-:W-:Y:S02]  /*05e0*/  IMAD.MOV.U32 R11, RZ, RZ, R15 ;  /* 0x000000ffff0b7224 */ /* 0x000fe400078e000f */
[----:B------:R-:W-:Y:S02]  /*05f0*/  IMAD.MOV.U32 R12, RZ, RZ, R8 ;  /* 0x000000ffff0c7224 */ /* 0x000fe400078e0008 */
[----:B------:R-:W-:-:S07]  /*0600*/  IMAD.MOV.U32 R13, RZ, RZ, R9 ;  /* 0x000000ffff0d7224 */ /* 0x000fce00078e0009 */
[----:B------:R-:W-:Y:S05]  /*0610*/  CALL.REL.NOINC `($__internal_3_$__cuda_sm20_div_rn_f64_full) ;  /* 0x0000000000907944 */ /* 0x000fea0003c00000 */
[----:B------:R-:W-:Y:S02]  /*0620*/  IMAD.MOV.U32 R2, RZ, RZ, R18 ;  /* 0x000000ffff027224 */ /* 0x000fe400078e0012 */
[----:B------:R-:W-:-:S07]  /*0630*/  IMAD.MOV.U32 R3, RZ, RZ, R19 ;  /* 0x000000ffff037224 */ /* 0x000fce00078e0013 */
.L_x_62:
[----:B------:R-:W-:Y:S05]  /*0640*/  BSYNC.RECONVERGENT B0 ;  /* 0x0000000000007941 */ /* 0x000fea0003800200 */
.L_x_61:
[----:B------:R-:W0:Y:S01]  /*0650*/  MUFU.RCP64H R5, R9 ;  /* 0x0000000900057308 */ /* 0x000e220000001800 */
[----:B------:R-:W-:Y:S01]  /*0660*/  IMAD.MOV.U32 R4, RZ, RZ, 0x1 ;  /* 0x00000001ff047424 */ /* 0x000fe200078e00ff */
[----:B------:R-:W-:-:S10]  /*0670*/  DMUL R26, R26, R6 ;  /* 0x000000061a1a7228 */ /* 0x000fd40000000000 */
[----:B------:R-:W-:Y:S01]  /*0680*/  FSETP.GEU.AND P1, PT, |R27|, 6.5827683646048100446e-37, PT ;  /* 0x036000001b00780b */ /* 0x000fe20003f2e200 */
[----:B0-----:R-:W-:-:S08]  /*0690*/  DFMA R10, -R8, R4, 1 ;  /* 0x3ff00000080a742b */ /* 0x001fd00000000104 */
[----:B------:R-:W-:-:S08]  /*06a0*/  DFMA R10, R10, R10, R10 ;  /* 0x0000000a0a0a722b */ /* 0x000fd0000000000a */
[----:B------:R-:W-:-:S08]  /*06b0*/  DFMA R10, R4, R10, R4 ;  /* 0x0000000a040a722b */ /* 0x000fd00000000004 */
[----:B------:R-:W-:-:S08]  /*06c0*/  DFMA R4, -R8, R10, 1 ;  /* 0x3ff000000804742b */ /* 0x000fd0000000010a */
[----:B------:R-:W-:-:S08]  /*06d0*/  DFMA R10, R10, R4, R10 ;  /* 0x000000040a0a722b */ /* 0x000fd0000000000a */
        /* <DEDUP_REMOVED lines=14> */
.L_x_63:
[----:B------:R-:W0:Y:S08]  /*07c0*/  LDC.64 R6, c[0x0][0x390] ;  /* 0x0000e400ff067b82 */ /* 0x000e300000000a00 */
[----:B------:R-:W1:Y:S01]  /*07d0*/  LDC.64 R10, c[0x0][0x380] ;  /* 0x0000e000ff0a7b82 */ /* 0x000e620000000a00 */
[----:B0-----:R-:W-:-:S06]  /*07e0*/  IMAD.WIDE R6, R0, 0x4, R6 ;  /* 0x0000000400067825 */ /* 0x001fcc00078e0206 */
[----:B------:R-:W2:Y:S01]  /*07f0*/  LDG.E R6, desc[UR4][R6.64] ;  /* 0x0000000406067981 */ /* 0x000ea2000c1e1900 */
[----:B-1----:R-:W-:Y:S01]  /*0800*/  IMAD.WIDE R10, R0, 0x4, R10 ;  /* 0x00000004000a7825 */ /* 0x002fe200078e020a */
[----:B--2---:R-:W0:Y:S02]  /*0810*/  F2F.F64.F32 R8, R6 ;  /* 0x0000000600087310 */ /* 0x004e240000201800 */
[----:B0-----:R-:W-:-:S10]  /*0820*/  DFMA R8, R8, -R4, R2 ;  /* 0x800000040808722b */ /* 0x001fd40000000002 */
[----:B------:R-:W0:Y:S02]  /*0830*/  F2F.F32.F64 R9, R8 ;  /* 0x0000000800097310 */ /* 0x000e240000301000 */
[----:B0-----:R-:W-:Y:S01]  /*0840*/  STG.E desc[UR4][R10.64], R9 ;  /* 0x000000090a007986 */ /* 0x001fe2000c101904 */
[----:B------:R-:W-:Y:S05]  /*0850*/  EXIT ;  /* 0x000000000000794d */ /* 0x000fea0003800000 */
        .weak           $__internal_3_$__cuda_sm20_div_rn_f64_full
        .type           $__internal_3_$__cuda_sm20_div_rn_f64_full,@function
        .size           $__internal_3_$__cuda_sm20_div_rn_f64_full,($_Z16pressure_poissonPfS_S_ffii$__internal_accurate_pow - $__internal_3_$__cuda_sm20_div_rn_f64_full)
$__internal_3_$__cuda_sm20_div_rn_f64_full:
[C---:B------:R-:W-:Y:S01]  /*0860*/  FSETP.GEU.AND P0, PT, |R13|.reuse, 1.469367938527859385e-39, PT ;  /* 0x001000000d00780b */ /* 0x040fe20003f0e200 */
[----:B------:R-:W-:Y:S01]  /*0870*/  IMAD.MOV.U32 R18, RZ, RZ, 0x1 ;  /* 0x00000001ff127424 */ /* 0x000fe200078e00ff */
[----:B------:R-:W-:Y:S01]  /*0880*/  LOP3.LUT R14, R13, 0x800fffff, RZ, 0xc0, !PT ;  /* 0x800fffff0d0e7812 */ /* 0x000fe200078ec0ff */
[----:B------:R-:W-:Y:S01]  /*0890*/  IMAD.MOV.U32 R24, RZ, RZ, 0x1ca00000 ;  /* 0x1ca00000ff187424 */ /* 0x000fe200078e00ff */
[C---:B------:R-:W-:Y:S01]  /*08a0*/  FSETP.GEU.AND P2, PT, |R11|.reuse, 1.469367938527859385e-39, PT ;  /* 0x001000000b00780b */ /* 0x040fe20003f4e200 */
[----:B------:R-:W-:Y:S01]  /*08b0*/  BSSY.RECONVERGENT B1, `(.L_x_64) ;  /* 0x0000052000017945 */ /* 0x000fe20003800200 */
[----:B------:R-:W-:Y:S01]  /*08c0*/  LOP3.LUT R15, R14, 0x3ff00000, RZ, 0xfc, !PT ;  /* 0x3ff000000e0f7812 */ /* 0x000fe200078efcff */
[----:B------:R-:W-:Y:S01]  /*08d0*/  IMAD.MOV.U32 R14, RZ, RZ, R12 ;  /* 0x000000ffff0e7224 */ /* 0x000fe200078e000c */
[----:B------:R-:W-:Y:S02]  /*08e0*/  LOP3.LUT R5, R11, 0x7ff00000, RZ, 0xc0, !PT ;  /* 0x7ff000000b057812 */ /* 0x000fe400078ec0ff */
[----:B------:R-:W-:-:S03]  /*08f0*/  LOP3.LUT R28, R13, 0x7ff00000, RZ, 0xc0, !PT ;  /* 0x7ff000000d1c7812 */ /* 0x000fc600078ec0ff */
[----:B------:R-:W-:Y:S01]  /*0900*/  @!P0 DMUL R14, R12, 8.98846567431157953865e+307 ;  /* 0x7fe000000c0e8828 */ /* 0x000fe20000000000 */
[----:B------:R-:W-:Y:S01]  /*0910*/  ISETP.GE.U32.AND P1, PT, R5, R28, PT ;  /* 0x0000001c0500720c */ /* 0x000fe20003f26070 */
[----:B------:R-:W-:Y:S02]  /*0920*/  IMAD.MOV.U32 R25, RZ, RZ, R5 ;  /* 0x000000ffff197224 */ /* 0x000fe400078e0005 */
[----:B------:R-:W-:Y:S02]  /*0930*/  @!P2 LOP3.LUT R20, R13, 0x7ff00000, RZ, 0xc0, !PT ;  /* 0x7ff000000d14a812 */ /* 0x000fe400078ec0ff */
[----:B------:R-:W0:Y:S02]  /*0940*/  MUFU.RCP64H R19, R15 ;  /* 0x0000000f00137308 */ /* 0x000e240000001800 */
[----:B------:R-:W-:Y:S01]  /*0950*/  @!P2 ISETP.GE.U32.AND P3, PT, R5, R20, PT ;  /* 0x000000140500a20c */ /* 0x000fe20003f66070 */
[----:B------:R-:W-:Y:S01]  /*0960*/  @!P2 IMAD.MOV.U32 R20, RZ, RZ, RZ ;  /* 0x000000ffff14a224 */ /* 0x000fe200078e00ff */
[----:B------:R-:W-:-:S02]  /*0970*/  @!P0 LOP3.LUT R28, R15, 0x7ff00000, RZ, 0xc0, !PT ;  /* 0x7ff000000f1c8812 */ /* 0x000fc400078ec0ff */
[----:B------:R-:W-:-:S03]  /*0980*/  @!P2 SEL R21, R24, 0x63400000, !P3 ;  /* 0x634000001815a807 */ /* 0x000fc60005800000 */
[----:B------:R-:W-:Y:S01]  /*0990*/  VIADD R29, R28, 0xffffffff ;  /* 0xffffffff1c1d7836 */ /* 0x000fe20000000000 */
[----:B------:R-:W-:-:S04]  /*09a0*/  @!P2 LOP3.LUT R21, R21, 0x80000000, R11, 0xf8, !PT ;  /* 0x800000001515a812 */ /* 0x000fc800078ef80b */
[----:B------:R-:W-:Y:S01]  /*09b0*/  @!P2 LOP3.LUT R21, R21, 0x100000, RZ, 0xfc, !PT ;  /* 0x001000001515a812 */ /* 0x000fe200078efcff */
[----:B0-----:R-:W-:-:S08]  /*09c0*/  DFMA R16, R18, -R14, 1 ;  /* 0x3ff000001210742b */ /* 0x001fd0000000080e */
[----:B------:R-:W-:-:S08]  /*09d0*/  DFMA R16, R16, R16, R16 ;  /* 0x000000101010722b */ /* 0x000fd00000000010 */
[----:B------:R-:W-:Y:S01]  /*09e0*/  DFMA R18, R18, R16, R18 ;  /* 0x000000101212722b */ /* 0x000fe20000000012 */
[----:B------:R-:W-:Y:S01]  /*09f0*/  SEL R17, R24, 0x63400000, !P1 ;  /* 0x6340000018117807 */ /* 0x000fe20004800000 */
[----:B------:R-:W-:-:S03]  /*0a00*/  IMAD.MOV.U32 R16, RZ, RZ, R10 ;  /* 0x000000ffff107224 */ /* 0x000fc600078e000a */
[----:B------:R-:W-:-:S03]  /*0a10*/  LOP3.LUT R17, R17, 0x800fffff, R11, 0xf8, !PT ;  /* 0x800fffff11117812 */ /* 0x000fc600078ef80b */
[----:B------:R-:W-:-:S03]  /*0a20*/  DFMA R22, R18, -R14, 1 ;  /* 0x3ff000001216742b */ /* 0x000fc6000000080e */
[----:B------:R-:W-:-:S05]  /*0a30*/  @!P2 DFMA R16, R16, 2, -R20 ;  /* 0x400000001010a82b */ /* 0x000fca0000000814 */
[----:B------:R-:W-:-:S05]  /*0a40*/  DFMA R22, R18, R22, R18 ;  /* 0x000000161216722b */ /* 0x000fca0000000012 */
[----:B------:R-:W-:-:S03]  /*0a50*/  @!P2 LOP3.LUT R25, R17, 0x7ff00000, RZ, 0xc0, !PT ;  /* 0x7ff000001119a812 */ /* 0x000fc600078ec0ff */
[----:B------:R-:W-:Y:S02]  /*0a60*/  DMUL R18, R22, R16 ;  /* 0x0000001016127228 */ /* 0x000fe40000000000 */
[----:B------:R-:W-:-:S05]  /*0a70*/  VIADD R20, R25, 0xffffffff ;  /* 0xffffffff19147836 */ /* 0x000fca0000000000 */
[----:B------:R-:W-:Y:S01]  /*0a80*/  ISETP.GT.U32.AND P0, PT, R20, 0x7feffffe, PT ;  /* 0x7feffffe1400780c */ /* 0x000fe20003f04070 */
[----:B------:R-:W-:-:S03]  /*0a90*/  DFMA R20, R18, -R14, R16 ;  /* 0x8000000e1214722b */ /* 0x000fc60000000010 */
[----:B------:R-:W-:-:S05]  /*0aa0*/  ISETP.GT.U32.OR P0, PT, R29, 0x7feffffe, P0 ;  /* 0x7feffffe1d00780c */ /* 0x000fca0000704470 */
[----:B------:R-:W-:-:S08]  /*0ab0*/  DFMA R20, R22, R20, R18 ;  /* 0x000000141614722b */ /* 0x000fd00000000012 */
[----:B------:R-:W-:Y:S05]  /*0ac0*/  @P0 BRA `(.L_x_65) ;  /* 0x00000000006c0947 */ /* 0x000fea0003800000 */
[----:B------:R-:W-:-:S04]  /*0ad0*/  LOP3.LUT R18, R13, 0x7ff00000, RZ, 0xc0, !PT ;  /* 0x7ff000000d127812 */ /* 0x000fc800078ec0ff */
[CC--:B------:R-:W-:Y:S02]  /*0ae0*/  VIADDMNMX R10, R5.reuse, -R18.reuse, 0xb9600000, !PT ;  /* 0xb9600000050a7446 */ /* 0x0c0fe40007800912 */
[----:B------:R-:W-:Y:S02]  /*0af0*/  ISETP.GE.U32.AND P0, PT, R5, R18, PT ;  /* 0x000000120500720c */ /* 0x000fe40003f06070 */
[----:B------:R-:W-:Y:S01]  /*0b00*/  VIMNMX R5, PT, PT, R10, 0x46a00000, PT ;  /* 0x46a000000a057848 */ /* 0x000fe20003fe0100 */
[----:B------:R-:W-:Y:S01]  /*0b10*/  IMAD.MOV.U32 R10, RZ, RZ, RZ ;  /* 0x000000ffff0a7224 */ /* 0x000fe200078e00ff */
[----:B------:R-:W-:-:S05]  /*0b20*/  SEL R24, R24, 0x63400000, !P0 ;  /* 0x6340000018187807 */ /* 0x000fca0004000000 */
[----:B------:R-:W-:-:S04]  /*0b30*/  IMAD.IADD R5, R5, 0x1, -R24 ;  /* 0x0000000105057824 */ /* 0x000fc800078e0a18 */
[----:B------:R-:W-:-:S06]  /*0b40*/  VIADD R11, R5, 0x7fe00000 ;  /* 0x7fe00000050b7836 */ /* 0x000fcc0000000000 */
[----:B------:R-:W-:-:S10]  /*0b50*/  DMUL R18, R20, R10 ;  /* 0x0000000a14127228 */ /* 0x000fd40000000000 */
[----:B------:R-:W-:-:S13]  /*0b60*/  FSETP.GTU.AND P0, PT, |R19|, 1.469367938527859385e-39, PT ;  /* 0x001000001300780b */ /* 0x000fda0003f0c200 */
[----:B------:R-:W-:Y:S05]  /*0b70*/  @P0 BRA `(.L_x_66) ;  /* 0x0000000000940947 */ /* 0x000fea0003800000 */
[----:B------:R-:W-:Y:S01]  /*0b80*/  DFMA R14, R20, -R14, R16 ;  /* 0x8000000e140e722b */ /* 0x000fe20000000010 */
[----:B------:R-:W-:-:S09]  /*0b90*/  IMAD.MOV.U32 R10, RZ, RZ, RZ ;  /* 0x000000ffff0a7224 */ /* 0x000fd200078e00ff */
[C---:B------:R-:W-:Y:S02]  /*0ba0*/  FSETP.NEU.AND P0, PT, R15.reuse, RZ, PT ;  /* 0x000000ff0f00720b */ /* 0x040fe40003f0d000 */
[----:B------:R-:W-:-:S04]  /*0bb0*/  LOP3.LUT R17, R15, 0x80000000, R13, 0x48, !PT ;  /* 0x800000000f117812 */ /* 0x000fc800078e480d */
[----:B------:R-:W-:-:S07]  /*0bc0*/  LOP3.LUT R11, R17, R11, RZ, 0xfc, !PT ;  /* 0x0000000b110b7212 */ /* 0x000fce00078efcff */
[----:B------:R-:W-:Y:S05]  /*0bd0*/  @!P0 BRA `(.L_x_66) ;  /* 0x00000000007c8947 */ /* 0x000fea0003800000 */
[----:B------:R-:W-:Y:S01]  /*0be0*/  IMAD.MOV R13, RZ, RZ, -R5 ;  /* 0x000000ffff0d7224 */ /* 0x000fe200078e0a05 */
[----:B------:R-:W-:Y:S01]  /*0bf0*/  DMUL.RP R10, R20, R10 ;  /* 0x0000000a140a7228 */ /* 0x000fe20000008000 */
[----:B------:R-:W-:Y:S01]  /*0c00*/  IMAD.MOV.U32 R12, RZ, RZ, RZ ;  /* 0x000000ffff0c7224 */ /* 0x000fe200078e00ff */
[----:B------:R-:W-:-:S05]  /*0c10*/  IADD3 R5, PT, PT, -R5, -0x43300000, RZ ;  /* 0xbcd0000005057810 */ /* 0x000fca0007ffe1ff */
[----:B------:R-:W-:-:S03]  /*0c20*/  DFMA R12, R18, -R12, R20 ;  /* 0x8000000c120c722b */ /* 0x000fc60000000014 */
[----:B------:R-:W-:-:S07]  /*0c30*/  LOP3.LUT R17, R11, R17, RZ, 0x3c, !PT ;  /* 0x000000110b117212 */ /* 0x000fce00078e3cff */
[----:B------:R-:W-:-:S04]  /*0c40*/  FSETP.NEU.AND P0, PT, |R13|, R5, PT ;  /* 0x000000050d00720b */ /* 0x000fc80003f0d200 */
[----:B------:R-:W-:Y:S02]  /*0c50*/  FSEL R18, R10, R18, !P0 ;  /* 0x000000120a127208 */ /* 0x000fe40004000000 */
[----:B------:R-:W-:Y:S01]  /*0c60*/  FSEL R19, R17, R19, !P0 ;  /* 0x0000001311137208 */ /* 0x000fe20004000000 */
[----:B------:R-:W-:Y:S06]  /*0c70*/  BRA `(.L_x_66) ;  /* 0x0000000000547947 */ /* 0x000fec0003800000 */
.L_x_65:
        /* <DEDUP_REMOVED lines=16> */
.L_x_68:
[----:B------:R-:W-:Y:S01]  /*0d80*/  LOP3.LUT R19, R13, 0x80000, RZ, 0xfc, !PT ;  /* 0x000800000d137812 */ /* 0x000fe200078efcff */
[----:B------:R-:W-:Y:S01]  /*0d90*/  IMAD.MOV.U32 R18, RZ, RZ, R12 ;  /* 0x000000ffff127224 */ /* 0x000fe200078e000c */
[----:B------:R-:W-:Y:S06]  /*0da0*/  BRA `(.L_x_66) ;  /* 0x0000000000087947 */ /* 0x000fec0003800000 */
.L_x_67:
[----:B------:R-:W-:Y:S01]  /*0db0*/  LOP3.LUT R19, R11, 0x80000, RZ, 0xfc, !PT ;  /* 0x000800000b137812 */ /* 0x000fe200078efcff */
[----:B------:R-:W-:-:S07]  /*0dc0*/  IMAD.MOV.U32 R18, RZ, RZ, R10 ;  /* 0x000000ffff127224 */ /* 0x000fce00078e000a */
.L_x_66:
[----:B------:R-:W-:Y:S05]  /*0dd0*/  BSYNC.RECONVERGENT B1 ;  /* 0x0000000000017941 */ /* 0x000fea0003800200 */
.L_x_64:
[----:B------:R-:W-:-:S04]  /*0de0*/  IMAD.MOV.U32 R5, RZ, RZ, 0x0 ;  /* 0x00000000ff057424 */ /* 0x000fc800078e00ff */
[----:B------:R-:W-:Y:S05]  /*0df0*/  RET.REL.NODEC R4 `(_Z16pressure_poissonPfS_S_ffii) ;  /* 0xfffffff004807950 */ /* 0x000fea0003c3ffff */
        .type           $_Z16pressure_poissonPfS_S_ffii$__internal_accurate_pow,@function
        .size           $_Z16pressure_poissonPfS_S_ffii$__internal_accurate_pow,(.L_x_91 - $_Z16pressure_poissonPfS_S_ffii$__internal_accurate_pow)
$_Z16pressure_poissonPfS_S_ffii$__internal_accurate_pow:
[----:B------:R-:W-:Y:S01]  /*0e00*/  ISETP.GT.U32.AND P0, PT, R3, 0xfffff, PT ;  /* 0x000fffff0300780c */ /* 0x000fe20003f04070 */
[--C-:B------:R-:W-:Y:S01]  /*0e10*/  IMAD.MOV.U32 R11, RZ, RZ, R3.reuse ;  /* 0x000000ffff0b7224 */ /* 0x100fe200078e0003 */
[----:B------:R-:W-:Y:S01]  /*0e20*/  UMOV UR6, 0x7d2cafe2 ;  /* 0x7d2cafe200067882 */ /* 0x000fe20000000000 */
[----:B------:R-:W-:Y:S01]  /*0e30*/  IMAD.MOV.U32 R16, RZ, RZ, RZ ;  /* 0x000000ffff107224 */ /* 0x000fe200078e00ff */
[----:B------:R-:W-:Y:S01]  /*0e40*/  UMOV UR7, 0x3eb0f5ff ;  /* 0x3eb0f5ff00077882 */ /* 0x000fe20000000000 */
[----:B------:R-:W-:Y:S01]  /*0e50*/  IMAD.MOV.U32 R14, RZ, RZ, 0x41ad3b5a ;  /* 0x41ad3b5aff0e7424 */ /* 0x000fe200078e00ff */
[----:B------:R-:W-:Y:S01]  /*0e60*/  SHF.R.U32.HI R3, RZ, 0x14, R3 ;  /* 0x00000014ff037819 */ /* 0x000fe20000011603 */
[----:B------:R-:W-:Y:S01]  /*0e70*/  IMAD.MOV.U32 R15, RZ, RZ, 0x3ed0f5d2 ;  /* 0x3ed0f5d2ff0f7424 */ /* 0x000fe200078e00ff */
[----:B------:R-:W-:Y:S01]  /*0e80*/  UMOV UR8, 0x3b39803f ;  /* 0x3b39803f00087882 */ /* 0x000fe20000000000 */
[----:B------:R-:W-:-:S04]  /*0e90*/  UMOV UR9, 0x3c7abc9e ;  /* 0x3c7abc9e00097882 */ /* 0x000fc80000000000 */
[----:B------:R-:W-:-:S10]  /*0ea0*/  @!P0 DMUL R8, R10, 1.80143985094819840000e+16 ;  /* 0x435000000a088828 */ /* 0x000fd40000000000 */
[----:B------:R-:W-:Y:S01]  /*0eb0*/  @!P0 IMAD.MOV.U32 R11, RZ, RZ, R9 ;  /* 0x000000ffff0b8224 */ /* 0x000fe200078e0009 */
[----:B------:R-:W-:Y:S01]  /*0ec0*/  @!P0 LEA.HI R3, R9, 0xffffffca, RZ, 0xc ;  /* 0xffffffca09038811 */ /* 0x000fe200078f60ff */
[----:B------:R-:W-:-:S03]  /*0ed0*/  @!P0 IMAD.MOV.U32 R10, RZ, RZ, R8 ;  /* 0x000000ffff0a8224 */ /* 0x000fc600078e0008 */
[----:B------:R-:W-:Y:S01]  /*0ee0*/  LOP3.LUT R11, R11, 0x800fffff, RZ, 0xc0, !PT ;  /* 0x800fffff0b0b7812 */ /* 0x000fe200078ec0ff */
[----:B------:R-:W-:-:S03]  /*0ef0*/  IMAD.MOV.U32 R12, RZ, RZ, R10 ;  /* 0x000000ffff0c7224 */ /* 0x000fc600078e000a */
        /* <DEDUP_REMOVED lines=12> */
[----:B------:R-:W-:-:S08]  /*0fc0*/  DMUL R22, R10, R10 ;  /* 0x0000000a0a167228 */ /* 0x000fd00000000000 */
[----:B------:R-:W-:Y:S01]  /*0fd0*/  DFMA R14, R22, UR6, R14 ;  /* 0x00000006160e7c2b */ /* 0x000fe2000800000e */
[----:B------:R-:W-:Y:S01]  /*0fe0*/  UMOV UR6, 0x75488a3f ;  /* 0x75488a3f00067882 */ /* 0x000fe20000000000 */
[----:B------:R-:W-:-:S06]  /*0ff0*/  UMOV UR7, 0x3ef3b20a ;  /* 0x3ef3b20a00077882 */ /* 0x000fcc0000000000 */
[----:B------:R-:W-:Y:S01]  /*1000*/  DFMA R20, R22, R14, UR6 ;  /* 0x0000000616147e2b */ /* 0x000fe2000800000e */
[----:B------:R-:W-:Y:S01]  /*1010*/  UMOV UR6, 0xe4faecd5 ;  /* 0xe4faecd500067882 */ /* 0x000fe20000000000 */
[----:B------:R-:W-:Y:S01]  /*1020*/  UMOV UR7, 0x3f1745cd ;  /* 0x3f1745cd00077882 */ /* 0x000fe20000000000 */
[----:B------:R-:W-:-:S05]  /*1030*/  DADD R14, R12, -R10 ;  /* 0x000000000c0e7229 */ /* 0x000fca000000080a */
[----:B------:R-:W-:Y:S01]  /*1040*/  DFMA R20, R22, R20, UR6 ;  /* 0x0000000616147e2b */ /* 0x000fe20008000014 */
[----:B------:R-:W-:Y:S01]  /*1050*/  UMOV UR6, 0x258a578b ;  /* 0x258a578b00067882 */ /* 0x000fe20000000000 */
[----:B------:R-:W-:Y:S01]  /*1060*/  UMOV UR7, 0x3f3c71c7 ;  /* 0x3f3c71c700077882 */ /* 0x000fe20000000000 */
[----:B------:R-:W-:-:S05]  /*1070*/  DADD R14, R14, R14 ;  /* 0x000000000e0e7229 */ /* 0x000fca000000000e */
[----:B------:R-:W-:Y:S01]  /*1080*/  DFMA R20, R22, R20, UR6 ;  /* 0x0000000616147e2b */ /* 0x000fe20008000014 */
[----:B------:R-:W-:Y:S01]  /*1090*/  UMOV UR6, 0x9242b910 ;  /* 0x9242b91000067882 */ /* 0x000fe20000000000 */
[----:B------:R-:W-:Y:S01]  /*10a0*/  UMOV UR7, 0x3f624924 ;  /* 0x3f62492400077882 */ /* 0x000fe20000000000 */
[----:B------:R-:W-:-:S05]  /*10b0*/  DFMA R14, R12, -R10, R14 ;  /* 0x8000000a0c0e722b */ /* 0x000fca000000000e */
[----:B------:R-:W-:Y:S01]  /*10c0*/  DFMA R20, R22, R20, UR6 ;  /* 0x0000000616147e2b */ /* 0x000fe20008000014 */
[----:B------:R-:W-:Y:S01]  /*10d0*/  UMOV UR6, 0x99999dfb ;  /* 0x99999dfb00067882 */ /* 0x000fe20000000000 */
[----:B------:R-:W-:Y:S01]  /*10e0*/  UMOV UR7, 0x3f899999 ;  /* 0x3f89999900077882 */ /* 0x000fe20000000000 */
[----:B------:R-:W-:Y:S02]  /*10f0*/  DMUL R14, R16, R14 ;  /* 0x0000000e100e7228 */ /* 0x000fe40000000000 */
[----:B------:R-:W-:-:S03]  /*1100*/  DMUL R16, R10, R10 ;  /* 0x0000000a0a107228 */ /* 0x000fc60000000000 */
[----:B------:R-:W-:Y:S01]  /*1110*/  DFMA R20, R22, R20, UR6 ;  /* 0x0000000616147e2b */ /* 0x000fe20008000014 */
[----:B------:R-:W-:Y:S01]  /*1120*/  UMOV UR6, 0x55555555 ;  /* 0x5555555500067882 */ /* 0x000fe20000000000 */
[----:B------:R-:W-:-:S03]  /*1130*/  UMOV UR7, 0x3fb55555 ;  /* 0x3fb5555500077882 */ /* 0x000fc60000000000 */
[----:B------:R-:W-:-:S03]  /*1140*/  DMUL R24, R10, R16 ;  /* 0x000000100a187228 */ /* 0x000fc60000000000 */
[----:B------:R-:W-:-:S05]  /*1150*/  DFMA R12, R22, R20, UR6 ;  /* 0x00000006160c7e2b */ /* 0x000fca0008000014 */
[----:B------:R-:W-:-:S03]  /*1160*/  DFMA R8, R10, R16, -R24 ;  /* 0x000000100a08722b */ /* 0x000fc60000000818 */
[----:B------:R-:W-:Y:S01]  /*1170*/  DADD R18, -R12, UR6 ;  /* 0x000000060c127e29 */ /* 0x000fe20008000100 */
[----:B------:R-:W-:Y:S01]  /*1180*/  UMOV UR6, 0xb9e7b0 ;  /* 0x00b9e7b000067882 */ /* 0x000fe20000000000 */
[----:B------:R-:W-:-:S03]  /*1190*/  UMOV UR7, 0x3c46a4cb ;  /* 0x3c46a4cb00077882 */ /* 0x000fc60000000000 */
[----:B------:R-:W-:-:S03]  /*11a0*/  DFMA R8, R14, R16, R8 ;  /* 0x000000100e08722b */ /* 0x000fc60000000008 */
[----:B------:R-:W-:Y:S02]  /*11b0*/  DFMA R18, R22, R20, R18 ;  /* 0x000000141612722b */ /* 0x000fe40000000012 */
[----:B------:R-:W-:Y:S01]  /*11c0*/  DFMA R20, R10, R10, -R16 ;  /* 0x0000000a0a14722b */ /* 0x000fe20000000810 */
[----:B------:R-:W-:Y:S02]  /*11d0*/  VIADD R23, R15, 0x100000 ;  /* 0x001000000f177836 */ /* 0x000fe40000000000 */
[----:B------:R-:W-:-:S03]  /*11e0*/  IMAD.MOV.U32 R22, RZ, RZ, R14 ;  /* 0x000000ffff167224 */ /* 0x000fc600078e000e */
[----:B------:R-:W-:Y:S01]  /*11f0*/  DADD R18, R18, -UR6 ;  /* 0x8000000612127e29 */ /* 0x000fe20008000000 */
[----:B------:R-:W-:Y:S01]  /*1200*/  UMOV UR6, 0x80000000 ;  /* 0x8000000000067882 */ /* 0x000fe20000000000 */
[----:B------:R-:W-:Y:S01]  /*1210*/  UMOV UR7, 0x43300000 ;  /* 0x4330000000077882 */ /* 0x000fe20000000000 */
[----:B------:R-:W-:-:S05]  /*1220*/  DFMA R20, R10, R22, R20 ;  /* 0x000000160a14722b */ /* 0x000fca0000000014 */
[----:B------:R-:W-:-:S03]  /*1230*/  DADD R16, R12, R18 ;  /* 0x000000000c107229 */ /* 0x000fc60000000012 */
[----:B------:R-:W-:-:S05]  /*1240*/  DFMA R8, R10, R20, R8 ;  /* 0x000000140a08722b */ /* 0x000fca0000000008 */
[----:B------:R-:W-:Y:S02]  /*1250*/  DADD R20, R12, -R16 ;  /* 0x000000000c147229 */ /* 0x000fe40000000810 */
[----:B------:R-:W-:-:S06]  /*1260*/  DMUL R12, R16, R24 ;  /* 0x00000018100c7228 */ /* 0x000fcc0000000000 */
[----:B------:R-:W-:Y:S02]  /*1270*/  DADD R20, R18, R20 ;  /* 0x0000000012147229 */ /* 0x000fe40000000014 */
[----:B------:R-:W-:-:S08]  /*1280*/  DFMA R18, R16, R24, -R12 ;  /* 0x000000181012722b */ /* 0x000fd0000000080c */
[----:B------:R-:W-:-:S08]  /*1290*/  DFMA R8, R16, R8, R18 ;  /* 0x000000081008722b */ /* 0x000fd00000000012 */
[----:B------:R-:W-:-:S08]  /*12a0*/  DFMA R20, R20, R24, R8 ;  /* 0x000000181414722b */ /* 0x000fd00000000008 */
[----:B------:R-:W-:-:S08]  /*12b0*/  DADD R16, R12, R20 ;  /* 0x000000000c107229 */ /* 0x000fd00000000014 */
[--C-:B------:R-:W-:Y:S02]  /*12c0*/  DADD R8, R10, R16.reuse ;  /* 0x000000000a087229 */ /* 0x100fe40000000010 */
[----:B------:R-:W-:-:S06]  /*12d0*/  DADD R12, R12, -R16 ;  /* 0x000000000c0c7229 */ /* 0x000fcc0000000810 */
[----:B------:R-:W-:Y:S02]  /*12e0*/  DADD R10, R10, -R8 ;  /* 0x000000000a0a7229 */ /* 0x000fe40000000808 */
[----:B------:R-:W-:-:S06]  /*12f0*/  DADD R12, R20, R12 ;  /* 0x00000000140c7229 */ /* 0x000fcc000000000c */
[----:B------:R-:W-:-:S08]  /*1300*/  DADD R10, R16, R10 ;  /* 0x00000000100a7229 */ /* 0x000fd0000000000a */
[----:B------:R-:W-:Y:S01]  /*1310*/  DADD R10, R12, R10 ;  /* 0x000000000c0a7229 */ /* 0x000fe2000000000a */
[C---:B------:R-:W-:Y:S02]  /*1320*/  VIADD R12, R3.reuse, 0xfffffc01 ;  /* 0xfffffc01030c7836 */ /* 0x040fe40000000000 */
[----:B------:R-:W-:Y:S02]  /*1330*/  @P1 VIADD R12, R3, 0xfffffc02 ;  /* 0xfffffc02030c1836 */ /* 0x000fe40000000000 */
[----:B------:R-:W-:-:S03]  /*1340*/  IMAD.MOV.U32 R13, RZ, RZ, 0x43300000 ;  /* 0x43300000ff0d7424 */ /* 0x000fc600078e00ff */
[----:B------:R-:W-:Y:S01]  /*1350*/  DADD R16, R14, R10 ;  /* 0x000000000e107229 */ /* 0x000fe2000000000a */
[----:B------:R-:W-:-:S06]  /*1360*/  LOP3.LUT R12, R12, 0x80000000, RZ, 0x3c, !PT ;  /* 0x800000000c0c7812 */ /* 0x000fcc00078e3cff */
[----:B------:R-:W-:Y:S01]  /*1370*/  DADD R12, R12, -UR6 ;  /* 0x800000060c0c7e29 */ /* 0x000fe20008000000 */
[----:B------:R-:W-:Y:S01]  /*1380*/  UMOV UR6, 0xfefa39ef ;  /* 0xfefa39ef00067882 */ /* 0x000fe20000000000 */
[----:B------:R-:W-:Y:S01]  /*1390*/  DADD R14, R8, R16 ;  /* 0x00000000080e7229 */ /* 0x000fe20000000010 */
[----:B------:R-:W-:-:S07]  /*13a0*/  UMOV UR7, 0x3fe62e42 ;  /* 0x3fe62e4200077882 */ /* 0x000fce0000000000 */
        /* <DEDUP_REMOVED lines=11> */
[----:B------:R-:W-:-:S08]  /*1460*/  DFMA R8, R8, 2, -R18 ;  /* 0x400000000808782b */ /* 0x000fd00000000812 */
[----:B------:R-:W-:Y:S01]  /*1470*/  DFMA R12, R12, 2, R8 ;  /* 0x400000000c0c782b */ /* 0x000fe20000000008 */
[----:B------:R-:W-:Y:S02]  /*1480*/  IMAD.MOV.U32 R8, RZ, RZ, 0x652b82fe ;  /* 0x652b82feff087424 */ /* 0x000fe400078e00ff */
[----:B------:R-:W-:-:S05]  /*1490*/  IMAD.MOV.U32 R9, RZ, RZ, 0x3ff71547 ;  /* 0x3ff71547ff097424 */ /* 0x000fca00078e00ff */
[----:B------:R-:W-:-:S08]  /*14a0*/  DADD R10, R18, R12 ;  /* 0x00000000120a7229 */ /* 0x000fd0000000000c */
[----:B------:R-:W-:Y:S02]  /*14b0*/  DFMA R8, R10, R8, 6.75539944105574400000e+15 ;  /* 0x433800000a08742b */ /* 0x000fe40000000008 */
[----:B------:R-:W-:-:S06]  /*14c0*/  FSETP.GEU.AND P0, PT, |R11|, 4.1917929649353027344, PT ;  /* 0x4086232b0b00780b */ /* 0x000fcc0003f0e200 */
[----:B------:R-:W-:-:S08]  /*14d0*/  DADD R16, R8, -6.75539944105574400000e+15 ;  /* 0xc338000008107429 */ /* 0x000fd00000000000 */
        /* <DEDUP_REMOVED lines=34> */
[----:B------:R-:W-:Y:S02]  /*1700*/  DFMA R16, R14, R16, 1 ;  /* 0x3ff000000e10742b */ /* 0x000fe40000000010 */
[----:B------:R-:W-:-:S08]  /*1710*/  DADD R14, R18, -R10 ;  /* 0x00000000120e7229 */ /* 0x000fd0000000080a */
[----:B------:R-:W-:Y:S01]  /*1720*/  DADD R14, R12, R14 ;  /* 0x000000000c0e7229 */ /* 0x000fe2000000000e */
[----:B------:R-:W-:Y:S02]  /*1730*/  IMAD R13, R8, 0x100000, R17 ;  /* 0x00100000080d7824 */ /* 0x000fe400078e0211 */
[----:B------:R-:W-:Y:S01]  /*1740*/  IMAD.MOV.U32 R12, RZ, RZ, R16 ;  /* 0x000000ffff0c7224 */ /* 0x000fe200078e0010 */
[----:B------:R-:W-:Y:S07]  /*1750*/  @!P0 BRA `(.L_x_69) ;  /* 0x0000000000348947 */ /* 0x000fee0003800000 */
        /* <DEDUP_REMOVED lines=13> */
.L_x_69:
[----:B------:R-:W-:Y:S01]  /*1830*/  DFMA R14, R14, R12, R12 ;  /* 0x0000000c0e0e722b */ /* 0x000fe2000000000c */
[----:B------:R-:W-:Y:S01]  /*1840*/  IMAD.MOV.U32 R3, RZ, RZ, 0x0 ;  /* 0x00000000ff037424 */ /* 0x000fe200078e00ff */
[----:B------:R-:W-:-:S08]  /*1850*/  DSETP.NEU.AND P0, PT, |R12|, +INF , PT ;  /* 0x7ff000000c00742a */ /* 0x000fd00003f0d200 */
[----:B------:R-:W-:Y:S02]  /*1860*/  FSEL R8, R12, R14, !P0 ;  /* 0x0000000e0c087208 */ /* 0x000fe40004000000 */
[----:B------:R-:W-:Y:S01]  /*1870*/  FSEL R9, R13, R15, !P0 ;  /* 0x0000000f0d097208 */ /* 0x000fe20004000000 */
[----:B------:R-:W-:Y:S06]  /*1880*/  RET.REL.NODEC R2 `(_Z16pressure_poissonPfS_S_ffii) ;  /* 0xffffffe402dc7950 */ /* 0x000fec0003c3ffff */
.L_x_70:
        /* <DEDUP_REMOVED lines=15> */
.L_x_91:


//--------------------- .text._Z27pressure_poisson_conditionsPfS_S_ffii --------------------------
	.section	.text._Z27pressure_poisson_conditionsPfS_S_ffii,"ax",@progbits
	.align	128
        .global         _Z27pressure_poisson_conditionsPfS_S_ffii
        .type           _Z27pressure_poisson_conditionsPfS_S_ffii,@function
        .size           _Z27pressure_poisson_conditionsPfS_S_ffii,(.L_x_98 - _Z27pressure_poisson_conditionsPfS_S_ffii)
        .other          _Z27pressure_poisson_conditionsPfS_S_ffii,@"STO_CUDA_ENTRY STV_DEFAULT"
_Z27pressure_poisson_conditionsPfS_S_ffii:
.text._Z27pressure_poisson_conditionsPfS_S_ffii:
        /* <DEDUP_REMOVED lines=9> */
[-C--:B------:R-:W-:Y:S01]  /*0090*/  IABS R6, R5.reuse ;  /* 0x0000000500067213 */ /* 0x080fe20000000000 */
[----:B------:R-:W-:Y:S01]  /*00a0*/  VIADD R7, R0, 0x1 ;  /* 0x0000000100077836 */ /* 0x000fe20000000000 */
[----:B------:R-:W-:Y:S01]  /*00b0*/  LOP3.LUT R12, RZ, R5, RZ, 0x33, !PT ;  /* 0x00000005ff0c7212 */ /* 0x000fe200078e33ff */
[----:B------:R-:W0:Y:S01]  /*00c0*/  LDCU.64 UR4, c[0x0][0x358] ;  /* 0x00006b00ff0477ac */ /* 0x000e220008000a00 */
[----:B------:R-:W1:Y:S01]  /*00d0*/  I2F.RP R8, R6 ;  /* 0x0000000600087306 */ /* 0x000e620000209400 */
[----:B------:R-:W-:Y:S01]  /*00e0*/  BSSY.RECONVERGENT B0, `(.L_x_71) ;  /* 0x000001d000007945 */ /* 0x000fe20003800200 */
[----:B------:R-:W-:Y:S02]  /*00f0*/  IABS R11, R7 ;  /* 0x00000007000b7213 */ /* 0x000fe40000000000 */
[----:B------:R-:W-:-:S04]  /*0100*/  ISETP.GE.AND P1, PT, R7, RZ, PT ;  /* 0x000000ff0700720c */ /* 0x000fc80003f26270 */
[----:B-1----:R-:W1:Y:S02]  /*0110*/  MUFU.RCP R8, R8 ;  /* 0x0000000800087308 */ /* 0x002e640000001000 */
[----:B-1----:R-:W-:-:S06]  /*0120*/  VIADD R2, R8, 0xffffffe ;  /* 0x0ffffffe08027836 */ /* 0x002fcc0000000000 */
[----:B------:R1:W2:Y:S02]  /*0130*/  F2I.FTZ.U32.TRUNC.NTZ R3, R2 ;  /* 0x0000000200037305 */ /* 0x0002a4000021f000 */
[----:B-1----:R-:W-:Y:S02]  /*0140*/  HFMA2 R2, -RZ, RZ, 0, 0 ;  /* 0x00000000ff027431 */ /* 0x002fe400000001ff */
[----:B--2---:R-:W-:-:S04]  /*0150*/  IMAD.MOV R9, RZ, RZ, -R3 ;  /* 0x000000ffff097224 */ /* 0x004fc800078e0a03 */
[----:B------:R-:W-:-:S04]  /*0160*/  IMAD R9, R9, R6, RZ ;  /* 0x0000000609097224 */ /* 0x000fc800078e02ff */
[----:B------:R-:W-:-:S04]  /*0170*/  IMAD.HI.U32 R10, R3, R9, R2 ;  /* 0x00000009030a7227 */ /* 0x000fc800078e0002 */
[----:B------:R-:W-:-:S04]  /*0180*/  IMAD.MOV.U32 R9, RZ, RZ, R11 ;  /* 0x000000ffff097224 */ /* 0x000fc800078e000b */
[----:B------:R-:W-:-:S04]  /*0190*/  IMAD.HI.U32 R3, R10, R9, RZ ;  /* 0x000000090a037227 */ /* 0x000fc800078e00ff */
[----:B------:R-:W-:-:S04]  /*01a0*/  IMAD.MOV R3, RZ, RZ, -R3 ;  /* 0x000000ffff037224 */ /* 0x000fc800078e0a03 */
[C---:B------:R-:W-:Y:S02]  /*01b0*/  IMAD R9, R6.reuse, R3, R9 ;  /* 0x0000000306097224 */ /* 0x040fe400078e0209 */
[----:B------:R-:W1:Y:S03]  /*01c0*/  LDC.64 R2, c[0x0][0x380] ;  /* 0x0000e000ff027b82 */ /* 0x000e660000000a00 */
[----:B------:R-:W-:-:S13]  /*01d0*/  ISETP.GT.U32.AND P0, PT, R6, R9, PT ;  /* 0x000000090600720c */ /* 0x000fda0003f04070 */
[----:B------:R-:W-:-:S04]  /*01e0*/  @!P0 IADD3 R9, PT, PT, R9, -R6, RZ ;  /* 0x8000000609098210 */ /* 0x000fc80007ffe0ff */
[----:B------:R-:W-:Y:S01]  /*01f0*/  ISETP.GT.U32.AND P0, PT, R6, R9, PT ;  /* 0x000000090600720c */ /* 0x000fe20003f04070 */
[----:B-1----:R-:W-:-:S12]  /*0200*/  IMAD.WIDE R2, R0, 0x4, R2 ;  /* 0x0000000400027825 */ /* 0x002fd800078e0202 */
[----:B------:R-:W-:Y:S01]  /*0210*/  @!P0 IMAD.IADD R9, R9, 0x1, -R6 ;  /* 0x0000000109098824 */ /* 0x000fe200078e0a06 */
[----:B------:R-:W-:-:S03]  /*0220*/  ISETP.NE.AND P0, PT, R5, RZ, PT ;  /* 0x000000ff0500720c */ /* 0x000fc60003f05270 */
[----:B------:R-:W-:Y:S01]  /*0230*/  @!P1 IMAD.MOV R9, RZ, RZ, -R9 ;  /* 0x000000ffff099224 */ /* 0x000fe200078e0a09 */
[----:B------:R-:W-:-:S04]  /*0240*/  ISETP.GE.AND P1, PT, R0, R5, PT ;  /* 0x000000050000720c */ /* 0x000fc80003f26270 */
[----:B------:R-:W-:-:S04]  /*0250*/  SEL R9, R12, R9, !P0 ;  /* 0x000000090c097207 */ /* 0x000fc80004000000 */
[----:B------:R-:W-:-:S05]  /*0260*/  ISETP.NE.AND P2, PT, R9, RZ, PT ;  /* 0x000000ff0900720c */ /* 0x000fca0003f45270 */
[----:B------:R-:W-:-:S08]  /*0270*/  @!P1 IMAD.WIDE R8, R5, 0x4, R2 ;  /* 0x0000000405089825 */ /* 0x000fd000078e0202 */
[----:B0-----:R-:W-:Y:S05]  /*0280*/  @P2 BRA `(.L_x_72) ;  /* 0x0000000000082947 */ /* 0x001fea0003800000 */
[----:B------:R-:W2:Y:S04]  /*0290*/  LDG.E R7, desc[UR4][R2.64+-0x4] ;  /* 0xfffffc0402077981 */ /* 0x000ea8000c1e1900 */
[----:B--2---:R0:W-:Y:S02]  /*02a0*/  STG.E desc[UR4][R2.64], R7 ;  /* 0x0000000702007986 */ /* 0x0041e4000c101904 */
.L_x_72:
[----:B------:R-:W-:Y:S05]  /*02b0*/  BSYNC.RECONVERGENT B0 ;  /* 0x0000000000007941 */ /* 0x000fea0003800200 */
.L_x_71:
[----:B------:R-:W2:Y:S01]  /*02c0*/  @!P1 LDG.E R9, desc[UR4][R8.64] ;  /* 0x0000000408099981 */ /* 0x000ea2000c1e1900 */
[----:B0-----:R-:W-:Y:S01]  /*02d0*/  IABS R7, R0 ;  /* 0x0000000000077213 */ /* 0x001fe20000000000 */
[----:B------:R-:W-:Y:S01]  /*02e0*/  IMAD.IADD R5, R4, 0x1, -R5 ;  /* 0x0000000104057824 */ /* 0x000fe200078e0a05 */
[----:B------:R-:W-:Y:S01]  /*02f0*/  ISETP.GE.AND P3, PT, R0, RZ, PT ;  /* 0x000000ff0000720c */ /* 0x000fe20003f66270 */
[----:B------:R-:W-:Y:S02]  /*0300*/  BSSY.RECONVERGENT B0, `(.L_x_73) ;  /* 0x0000010000007945 */ /* 0x000fe40003800200 */
[----:B------:R-:W-:-:S05]  /*0310*/  IMAD.HI.U32 R10, R10, R7, RZ ;  /* 0x000000070a0a7227 */ /* 0x000fca00078e00ff */
[----:B------:R-:W-:-:S05]  /*0320*/  IADD3 R10, PT, PT, -R10, RZ, RZ ;  /* 0x000000ff0a0a7210 */ /* 0x000fca0007ffe1ff */
[----:B------:R-:W-:-:S05]  /*0330*/  IMAD R7, R6, R10, R7 ;  /* 0x0000000a06077224 */ /* 0x000fca00078e0207 */
[----:B------:R-:W-:-:S13]  /*0340*/  ISETP.GT.U32.AND P2, PT, R6, R7, PT ;  /* 0x000000070600720c */ /* 0x000fda0003f44070 */
[----:B------:R-:W-:-:S05]  /*0350*/  @!P2 IMAD.IADD R7, R7, 0x1, -R6 ;  /* 0x000000010707a824 */ /* 0x000fca00078e0a06 */
[----:B------:R-:W-:-:S13]  /*0360*/  ISETP.GT.U32.AND P2, PT, R6, R7, PT ;  /* 0x000000070600720c */ /* 0x000fda0003f44070 */
[----:B------:R-:W-:Y:S01]  /*0370*/  @!P2 IMAD.IADD R7, R7, 0x1, -R6 ;  /* 0x000000010707a824 */ /* 0x000fe200078e0a06 */
[----:B------:R-:W-:-:S04]  /*0380*/  ISETP.GE.AND P2, PT, R0, R5, PT ;  /* 0x000000050000720c */ /* 0x000fc80003f46270 */
[----:B------:R-:W-:-:S04]  /*0390*/  @!P3 IADD3 R7, PT, PT, -R7, RZ, RZ ;  /* 0x000000ff0707b210 */ /* 0x000fc80007ffe1ff */
[----:B------:R-:W-:-:S04]  /*03a0*/  SEL R7, R12, R7, !P0 ;  /* 0x000000070c077207 */ /* 0x000fc80004000000 */
[----:B------:R-:W-:Y:S01]  /*03b0*/  ISETP.NE.AND P0, PT, R7, RZ, PT ;  /* 0x000000ff0700720c */ /* 0x000fe20003f05270 */
[----:B--2---:R0:W-:-:S12]  /*03c0*/  @!P1 STG.E desc[UR4][R2.64], R9 ;  /* 0x0000000902009986 */ /* 0x0041d8000c101904 */
[----:B------:R-:W-:Y:S05]  /*03d0*/  @P0 BRA `(.L_x_74) ;  /* 0x0000000000080947 */ /* 0x000fea0003800000 */
[----:B------:R-:W2:Y:S04]  /*03e0*/  LDG.E R5, desc[UR4][R2.64+0x4] ;  /* 0x0000040402057981 */ /* 0x000ea8000c1e1900 */
[----:B--2---:R1:W-:Y:S02]  /*03f0*/  STG.E desc[UR4][R2.64], R5 ;  /* 0x0000000502007986 */ /* 0x0043e4000c101904 */
.L_x_74:
[----:B------:R-:W-:Y:S05]  /*0400*/  BSYNC.RECONVERGENT B0 ;  /* 0x0000000000007941 */ /* 0x000fea0003800200 */
.L_x_73:
[----:B------:R-:W-:Y:S06]  /*0410*/  BAR.SYNC.DEFER_BLOCKING 0x0 ;  /* 0x0000000000007b1d */ /* 0x000fec0000010000 */
[----:B------:R-:W-:Y:S05]  /*0420*/  @!P2 EXIT ;  /* 0x000000000000a94d */ /* 0x000fea0003800000 */
[----:B------:R-:W-:Y:S01]  /*0430*/  STG.E desc[UR4][R2.64], RZ ;  /* 0x000000ff02007986 */ /* 0x000fe2000c101904 */
[----:B------:R-:W-:Y:S05]  /*0440*/  EXIT ;  /* 0x000000000000794d */ /* 0x000fea0003800000 */
.L_x_75:
        /* <DEDUP_REMOVED lines=11> */
.L_x_98:


//--------------------- .text._Z5rangePfffi       --------------------------
	.section	.text._Z5rangePfffi,"ax",@progbits
	.align	128
        .global         _Z5rangePfffi
        .type           _Z5rangePfffi,@function
        .size           _Z5rangePfffi,(.L_x_92 - _Z5rangePfffi)
        .other          _Z5rangePfffi,@"STO_CUDA_ENTRY STV_DEFAULT"
_Z5rangePfffi:
.text._Z5rangePfffi:
[----:B------:R-:W-:Y:S01]  /*0000*/  LDC R1, c[0x0][0x37c] ;  /* 0x0000df00ff017b82 */ /* 0x000fe20000000800 */
[----:B------:R-:W0:Y:S07]  /*0010*/  LDCU UR4, c[0x0][0x390] ;  /* 0x00007200ff0477ac */ /* 0x000e2e0008000800 */
[----:B------:R-:W1:Y:S01]  /*0020*/  LDC.64 R6, c[0x0][0x388] ;  /* 0x0000e200ff067b82 */ /* 0x000e620000000a00 */
[----:B0-----:R-:W-:-:S06]  /*0030*/  UIADD3 UR4, UPT, UPT, UR4, -0x1, URZ ;  /* 0xffffffff04047890 */ /* 0x001fcc000fffe0ff */
[----:B------:R-:W-:Y:S01]  /*0040*/  I2FP.F32.S32 R3, UR4 ;  /* 0x0000000400037c45 */ /* 0x000fe20008201400 */
[----:B-1----:R-:W-:-:S03]  /*0050*/  FADD R0, R7, -R6 ;  /* 0x8000000607007221 */ /* 0x002fc60000000000 */
[----:B------:R-:W0:Y:S08]  /*0060*/  MUFU.RCP R2, R3 ;  /* 0x0000000300027308 */ /* 0x000e300000001000 */
[----:B------:R-:W1:Y:S01]  /*0070*/  FCHK P0, R0, R3 ;  /* 0x0000000300007302 */ /* 0x000e620000000000 */
[----:B0-----:R-:W-:-:S04]  /*0080*/  FFMA R5, -R3, R2, 1 ;  /* 0x3f80000003057423 */ /* 0x001fc80000000102 */
[----:B------:R-:W-:-:S04]  /*0090*/  FFMA R5, R2, R5, R2 ;  /* 0x0000000502057223 */ /* 0x000fc80000000002 */
[----:B------:R-:W-:-:S04]  /*00a0*/  FFMA R2, R0, R5, RZ ;  /* 0x0000000500027223 */ /* 0x000fc800000000ff */
[----:B------:R-:W-:-:S04]  /*00b0*/  FFMA R4, -R3, R2, R0 ;  /* 0x0000000203047223 */ /* 0x000fc80000000100 */
[----:B------:R-:W-:Y:S01]  /*00c0*/  FFMA R4, R5, R4, R2 ;  /* 0x0000000405047223 */ /* 0x000fe20000000002 */
[----:B-1----:R-:W-:Y:S06]  /*00d0*/  @!P0 BRA `(.L_x_76) ;  /* 0x0000000000088947 */ /* 0x002fec0003800000 */
[----:B------:R-:W-:-:S07]  /*00e0*/  MOV R2, 0x100 ;  /* 0x0000010000027802 */ /* 0x000fce0000000f00 */
[----:B------:R-:W-:Y:S05]  /*00f0*/  CALL.REL.NOINC `($__internal_4_$__cuda_sm3x_div_rn_noftz_f32_slowpath) ;  /* 0x00000000003c7944 */ /* 0x000fea0003c00000 */
.L_x_76:
[----:B------:R-:W0:Y:S01]  /*0100*/  S2R R0, SR_TID.X ;  /* 0x0000000000007919 */ /* 0x000e220000002100 */
[----:B------:R-:W0:Y:S01]  /*0110*/  S2UR UR4, SR_CTAID.X ;  /* 0x00000000000479c3 */ /* 0x000e220000002500 */
[----:B------:R-:W1:Y:S07]  /*0120*/  LDCU UR5, c[0x0][0x390] ;  /* 0x00007200ff0577ac */ /* 0x000e6e0008000800 */
[----:B------:R-:W0:Y:S02]  /*0130*/  LDC R5, c[0x0][0x360] ;  /* 0x0000d800ff057b82 */ /* 0x000e240000000800 */
[----:B0-----:R-:W-:-:S05]  /*0140*/  IMAD R5, R5, UR4, R0 ;  /* 0x0000000405057c24 */ /* 0x001fca000f8e0200 */
[----:B-1----:R-:W-:-:S13]  /*0150*/  ISETP.GE.AND P0, PT, R5, UR5, PT ;  /* 0x0000000505007c0c */ /* 0x002fda000bf06270 */
[----:B------:R-:W-:Y:S05]  /*0160*/  @P0 EXIT ;  /* 0x000000000000094d */ /* 0x000fea0003800000 */
[----:B------:R-:W0:Y:S01]  /*0170*/  LDC.64 R2, c[0x0][0x380] ;  /* 0x0000e000ff027b82 */ /* 0x000e220000000a00 */
[----:B------:R-:W1:Y:S01]  /*0180*/  LDCU UR6, c[0x0][0x388] ;  /* 0x00007100ff0677ac */ /* 0x000e620008000800 */
[----:B------:R-:W-:Y:S01]  /*0190*/  I2FP.F32.S32 R7, R5 ;  /* 0x0000000500077245 */ /* 0x000fe20000201400 */
[----:B------:R-:W2:Y:S04]  /*01a0*/  LDCU.64 UR4, c[0x0][0x358] ;  /* 0x00006b00ff0477ac */ /* 0x000ea80008000a00 */
[----:B-1----:R-:W-:Y:S01]  /*01b0*/  FFMA R7, R7, R4, UR6 ;  /* 0x0000000607077e23 */ /* 0x002fe20008000004 */
[----:B0-----:R-:W-:-:S05]  /*01c0*/  IMAD.WIDE R2, R5, 0x4, R2 ;  /* 0x0000000405027825 */ /* 0x001fca00078e0202 */
[----:B--2---:R-:W-:Y:S01]  /*01d0*/  STG.E desc[UR4][R2.64], R7 ;  /* 0x0000000702007986 */ /* 0x004fe2000c101904 */
[----:B------:R-:W-:Y:S05]  /*01e0*/  EXIT ;  /* 0x000000000000794d */ /* 0x000fea0003800000 */
        .weak           $__internal_4_$__cuda_sm3x_div_rn_noftz_f32_slowpath
        .type           $__internal_4_$__cuda_sm3x_div_rn_noftz_f32_slowpath,@function
        .size           $__internal_4_$__cuda_sm3x_div_rn_noftz_f32_slowpath,(.L_x_92 - $__internal_4_$__cuda_sm3x_div_rn_noftz_f32_slowpath)
$__internal_4_$__cuda_sm3x_div_rn_noftz_f32_slowpath:
[--C-:B------:R-:W-:Y:S01]  /*01f0*/  SHF.R.U32.HI R5, RZ, 0x17, R3.reuse ;  /* 0x00000017ff057819 */ /* 0x100fe20000011603 */
[--C-:B------:R-:W-:Y:S01]  /*0200*/  IMAD.MOV.U32 R6, RZ, RZ, R0.reuse ;  /* 0x000000ffff067224 */ /* 0x100fe200078e0000 */
[----:B------:R-:W-:Y:S01]  /*0210*/  SHF.R.U32.HI R4, RZ, 0x17, R0 ;  /* 0x00000017ff047819 */ /* 0x000fe20000011600 */
        /* <DEDUP_REMOVED lines=27> */
[----:B------:R-:W-:Y:S02]  /*03d0*/  @P0 IMAD.MOV.U32 R8, RZ, RZ, RZ ;  /* 0x000000ffff080224 */ /* 0x000fe400078e00ff */
[----:B------:R-:W-:Y:S01]  /*03e0*/  @!P0 FFMA R6, R0, 1.84467440737095516160e+19, RZ ;  /* 0x5f80000000068823 */ /* 0x000fe200000000ff */
[----:B------:R-:W-:Y:S02]  /*03f0*/  @!P0 IMAD.MOV.U32 R8, RZ, RZ, -0x40 ;  /* 0xffffffc0ff088424 */ /* 0x000fe400078e00ff */
[----:B------:R-:W-:Y:S02]  /*0400*/  @!P1 FFMA R7, R3, 1.84467440737095516160e+19, RZ ;  /* 0x5f80000003079823 */ /* 0x000fe400000000ff */
[----:B------:R-:W-:-:S07]  /*0410*/  @!P1 VIADD R8, R8, 0x40 ;  /* 0x0000004008089836 */ /* 0x000fce0000000000 */
.L_x_77:
[----:B------:R-:W-:Y:S01]  /*0420*/  LEA R0, R5, 0xc0800000, 0x17 ;  /* 0xc080000005007811 */ /* 0x000fe200078eb8ff */
[----:B------:R-:W-:-:S04]  /*0430*/  VIADD R4, R4, 0xffffff81 ;  /* 0xffffff8104047836 */ /* 0x000fc80000000000 */
[----:B------:R-:W-:Y:S01]  /*0440*/  IMAD.IADD R7, R7, 0x1, -R0 ;  /* 0x0000000107077824 */ /* 0x000fe200078e0a00 */
[C---:B------:R-:W-:Y:S01]  /*0450*/  IADD3 R5, PT, PT, R4.reuse, 0x7f, -R5 ;  /* 0x0000007f04057810 */ /* 0x040fe20007ffe805 */
[----:B------:R-:W-:Y:S02]  /*0460*/  IMAD R0, R4, -0x800000, R6 ;  /* 0xff80000004007824 */ /* 0x000fe400078e0206 */
[----:B------:R-:W0:Y:S01]  /*0470*/  MUFU.RCP R3, R7 ;  /* 0x0000000700037308 */ /* 0x000e220000001000 */
[----:B------:R-:W-:Y:S01]  /*0480*/  FADD.FTZ R9, -R7, -RZ ;  /* 0x800000ff07097221 */ /* 0x000fe20000010100 */
[----:B------:R-:W-:-:S03]  /*0490*/  IMAD.IADD R5, R5, 0x1, R8 ;  /* 0x0000000105057824 */ /* 0x000fc600078e0208 */
        /* <DEDUP_REMOVED lines=21> */
[----:B------:R-:W-:Y:S02]  /*05f0*/  VIADD R7, R8, 0x20 ;  /* 0x0000002008077836 */ /* 0x000fe40000000000 */
[-CC-:B------:R-:W-:Y:S01]  /*0600*/  FFMA.RM R5, R10, R6.reuse, R11.reuse ;  /* 0x000000060a057223 */ /* 0x180fe2000000400b */
[----:B------:R-:W-:Y:S02]  /*0610*/  ISETP.NE.AND P2, PT, R8, RZ, PT ;  /* 0x000000ff0800720c */ /* 0x000fe40003f45270 */
[----:B------:R-:W-:Y:S01]  /*0620*/  LOP3.LUT R4, R0, 0x7fffff, RZ, 0xc0, !PT ;  /* 0x007fffff00047812 */ /* 0x000fe200078ec0ff */
[----:B------:R-:W-:Y:S01]  /*0630*/  FFMA.RP R0, R10, R6, R11 ;  /* 0x000000060a007223 */ /* 0x000fe2000000800b */
[----:B------:R-:W-:Y:S01]  /*0640*/  IMAD.MOV R6, RZ, RZ, -R8 ;  /* 0x000000ffff067224 */ /* 0x000fe200078e0a08 */
[----:B------:R-:W-:Y:S02]  /*0650*/  ISETP.NE.AND P1, PT, R8, RZ, PT ;  /* 0x000000ff0800720c */ /* 0x000fe40003f25270 */
[----:B------:R-:W-:-:S02]  /*0660*/  LOP3.LUT R4, R4, 0x800000, RZ, 0xfc, !PT ;  /* 0x0080000004047812 */ /* 0x000fc400078efcff */
[----:B------:R-:W-:Y:S02]  /*0670*/  FSETP.NEU.FTZ.AND P0, PT, R0, R5, PT ;  /* 0x000000050000720b */ /* 0x000fe40003f1d000 */
[----:B------:R-:W-:Y:S02]  /*0680*/  SHF.L.U32 R7, R4, R7, RZ ;  /* 0x0000000704077219 */ /* 0x000fe400000006ff */
        /* <DEDUP_REMOVED lines=11> */
.L_x_83:
[----:B------:R-:W-:-:S04]  /*0740*/  LOP3.LUT R3, R3, 0x80000000, RZ, 0xc0, !PT ;  /* 0x8000000003037812 */ /* 0x000fc800078ec0ff */
[----:B------:R-:W-:Y:S01]  /*0750*/  LOP3.LUT R3, R3, 0x7f800000, RZ, 0xfc, !PT ;  /* 0x7f80000003037812 */ /* 0x000fe200078efcff */
[----:B------:R-:W-:Y:S06]  /*0760*/  BRA `(.L_x_84) ;  /* 0x0000000000287947 */ /* 0x000fec0003800000 */
.L_x_82:
[----:B------:R-:W-:Y:S01]  /*0770*/  IMAD R3, R5, 0x800000, R3 ;  /* 0x0080000005037824 */ /* 0x000fe200078e0203 */
[----:B------:R-:W-:Y:S06]  /*0780*/  BRA `(.L_x_84) ;  /* 0x0000000000207947 */ /* 0x000fec0003800000 */
.L_x_81:
[----:B------:R-:W-:-:S04]  /*0790*/  LOP3.LUT R3, R7, 0x80000000, R6, 0x48, !PT ;  /* 0x8000000007037812 */ /* 0x000fc800078e4806 */
[----:B------:R-:W-:Y:S01]  /*07a0*/  LOP3.LUT R3, R3, 0x7f800000, RZ, 0xfc, !PT ;  /* 0x7f80000003037812 */ /* 0x000fe200078efcff */
[----:B------:R-:W-:Y:S06]  /*07b0*/  BRA `(.L_x_84) ;  /* 0x0000000000147947 */ /* 0x000fec0003800000 */
.L_x_80:
[----:B------:R-:W-:Y:S01]  /*07c0*/  LOP3.LUT R3, R7, 0x80000000, R6, 0x48, !PT ;  /* 0x8000000007037812 */ /* 0x000fe200078e4806 */
[----:B------:R-:W-:Y:S06]  /*07d0*/  BRA `(.L_x_84) ;  /* 0x00000000000c7947 */ /* 0x000fec0003800000 */
.L_x_79:
[----:B------:R-:W0:Y:S01]  /*07e0*/  MUFU.RSQ R3, -QNAN ;  /* 0xffc0000000037908 */ /* 0x000e220000001400 */
[----:B------:R-:W-:Y:S05]  /*07f0*/  BRA `(.L_x_84) ;  /* 0x0000000000047947 */ /* 0x000fea0003800000 */
.L_x_78:
[----:B------:R-:W-:-:S07]  /*0800*/  FADD.FTZ R3, R0, R3 ;  /* 0x0000000300037221 */ /* 0x000fce0000010000 */
.L_x_84:
[----:B0-----:R-:W-:Y:S02]  /*0810*/  IMAD.MOV.U32 R4, RZ, RZ, R3 ;  /* 0x000000ffff047224 */ /* 0x001fe400078e0003 */
[----:B------:R-:W-:-:S04]  /*0820*/  IMAD.MOV.U32 R3, RZ, RZ, 0x0 ;  /* 0x00000000ff037424 */ /* 0x000fc800078e00ff */
[----:B------:R-:W-:Y:S05]  /*0830*/  RET.REL.NODEC R2 `(_Z5rangePfffi) ;  /* 0xfffffff402f07950 */ /* 0x000fea0003c3ffff */
.L_x_85:
        /* <DEDUP_REMOVED lines=12> */
.L_x_92:


//--------------------- .nv.shared.reserved.0     --------------------------
	.section	.nv.shared.reserved.0,"aw",@nobits
	.weak		__nv_reservedSMEM_offset_0_alias
	.size		__nv_reservedSMEM_offset_0_alias, 0, 64
	.other		__nv_reservedSMEM_offset_0_alias,@"STO_CUDA_RESERVED_SHARED STV_DEFAULT"
__nv_reservedSMEM_offset_0_alias:
	.zero		0
	.zero		64


//--------------------- .nv.constant0._Z15cavity_flow_opsiPfS_S_S_fffS_ffii --------------------------
	.section	.nv.constant0._Z15cavity_flow_opsiPfS_S_S_fffS_ffii,"a",@progbits
	.sectionflags	@""
	.align	4
.nv.constant0._Z15cavity_flow_opsiPfS_S_S_fffS_ffii:
	.zero		976


//--------------------- .nv.constant0._Z17cavity_conditionsiPfS_S_S_fffS_ffii --------------------------
	.section	.nv.constant0._Z17cavity_conditionsiPfS_S_S_fffS_ffii,"a",@progbits
	.sectionflags	@""
	.align	4
.nv.constant0._Z17cavity_conditionsiPfS_S_S_fffS_ffii:
	.zero		976


//--------------------- .nv.constant0._Z15initiate_matrixPffii --------------------------
	.section	.nv.constant0._Z15initiate_matrixPffii,"a",@progbits
	.sectionflags	@""
	.align	4
.nv.constant0._Z15initiate_matrixPffii:
	.zero		916


//--------------------- .nv.constant0._Z10build_up_bPfS_S_S_S_ffii --------------------------
	.section	.nv.constant0._Z10build_up_bPfS_S_S_S_ffii,"a",@progbits
	.sectionflags	@""
	.align	4
.nv.constant0._Z10build_up_bPfS_S_S_S_ffii:
	.zero		952


//--------------------- .nv.constant0._Z16pressure_poissonPfS_S_ffii --------------------------
	.section	.nv.constant0._Z16pressure_poissonPfS_S_ffii,"a",@progbits
	.sectionflags	@""
	.align	4
.nv.constant0._Z16pressure_poissonPfS_S_ffii:
	.zero		936


//--------------------- .nv.constant0._Z27pressure_poisson_conditionsPfS_S_ffii --------------------------
	.section	.nv.constant0._Z27pressure_poisson_conditionsPfS_S_ffii,"a",@progbits
	.sectionflags	@""
	.align	4
.nv.constant0._Z27pressure_poisson_conditionsPfS_S_ffii:
	.zero		936


//--------------------- .nv.constant0._Z5rangePfffi --------------------------
	.section	.nv.constant0._Z5rangePfffi,"a",@progbits
	.sectionflags	@""
	.align	4
.nv.constant0._Z5rangePfffi:
	.zero		916


//--------------------- SYMBOLS --------------------------

	.type		.nv.reservedSmem.offset0,@object
	.size		.nv.reservedSmem.offset0,0x4
